	.target	sm_100a

	.elftype	@"ET_EXEC"


//--------------------- .note.nv.tkinfo           --------------------------
	.section	.note.nv.tkinfo,"",@"SHT_NOTE"
	.sectionflags	@"SHF_NOTE_NV_TKINFO"
	.tkinfo
        /*0018*/ 	.word	0x00000002
        /*0030*/ 	.string	""
        /*0030*/ 	.string	"ptxas"
        /*0030*/ 	.string	"Cuda compilation tools, release 13.0, V13.0.88"
        /*0030*/ 	.string	"Build cuda_13.0.r13.0/compiler.36424714_0"
        /*0030*/ 	.string	"-arch sm_100a -m 64 "



//--------------------- .note.nv.cuinfo           --------------------------
	.section	.note.nv.cuinfo,"",@"SHT_NOTE"
	.sectionflags	@"SHF_NOTE_NV_CUINFO"
        /*0018*/ 	.short	0x0002
        /*001a*/ 	.short	0x0064
        /*001c*/ 	.short	0x0082
	.zero		2


//--------------------- .nv.info                  --------------------------
	.section	.nv.info,"",@"SHT_CUDA_INFO"
	.align	4


	//----- nvinfo : EIATTR_REGCOUNT
	.align		4
        /*0000*/ 	.byte	0x04, 0x2f
        /*0002*/ 	.short	(.L_19 - .L_18)
	.align		4
.L_18:
        /*0004*/ 	.word	index@(_ZN7cutlass13device_kernelINS_4gemm6kernel13GemmUniversalIN4cute5tupleIJiiiiEEENS1_10collective13CollectiveMmaINS1_35MainloopSm100TmaUmmaWarpSpecializedILi3ELi2ELi4ENS5_IJNS4_1CILi1EEESB_SB_EEEEENS5_IJNSA_ILi64EEENSA_ILi256EEENSA_ILi32EEEEEENS_10tfloat32_tENS5_IJlSB_lEEESI_SJ_NS4_8TiledMMAINS4_8MMA_AtomIJNS4_17SM100_MMA_TF32_SSISI_SI_fLi64ELi256ELNS4_4UMMA5MajorE0ELSO_0ELNSN_7ScaleInE0ELSP_0EEEEEENS4_6LayoutISC_NS5_IJNSA_ILi0EEEST_ST_EEEEENS5_IJNS4_10UnderscoreESW_SW_EEEEENS4_13SM90_TMA_LOADENS4_14ComposedLayoutINS4_7SwizzleILi3ELi4ELi3EEENS4_18smem_ptr_flag_bitsILi32EEENSS_INS5_IJNSA_ILi8EEESG_EEENS5_IJSG_SB_EEEEEEEvNS4_8identityESZ_S19_vS1A_EENS_8epilogue10collective18CollectiveEpilogueINS1C_23Sm100TmaWarpSpecializedILi4ELi2ELi16ELb1ELb0EEEJSH_NS5_IJNSS_ISE_SB_EENSS_ISG_SB_EEEEESI_SJ_SI_SJ_NS1C_6fusion15FusionCallbacksIS1G_NS1K_17LinearCombinationISI_fSI_fLNS_15FloatRoundStyleE2EEESH_S1J_JEEENS4_5SM1004TMEM4LOAD26SM100_TMEM_LOAD_16dp128b8xESZ_S19_NS4_17SM75_U32x4_LDSM_NENS4_14SM90_TMA_STOREES19_NS4_17SM90_U32x4_STSM_NENS4_39AutoVectorizingCopyWithAssumedAlignmentILi128EEEEEEvvEEEEvNT_6ParamsE)
        /*0008*/ 	.word	0x0000005e


	//----- nvinfo : EIATTR_FRAME_SIZE
	.align		4
.L_19:
        /*000c*/ 	.byte	0x04, 0x11
        /*000e*/ 	.short	(.L_21 - .L_20)
	.align		4
.L_20:
        /*0010*/ 	.word	index@($__internal_2_$__cuda_sm10x_tcgen05_guardrail_trap_unallocated_columns_being_dealloced)
        /*0014*/ 	.word	0x00000000


	//----- nvinfo : EIATTR_FRAME_SIZE
	.align		4
.L_21:
        /*0018*/ 	.byte	0x04, 0x11
        /*001a*/ 	.short	(.L_23 - .L_22)
	.align		4
.L_22:
        /*001c*/ 	.word	index@($__internal_1_$__cuda_sm10x_tcgen05_guardrail_trap_phase_invalid_during_alloc)
        /*0020*/ 	.word	0x00000000


	//----- nvinfo : EIATTR_FRAME_SIZE
	.align		4
.L_23:
        /*0024*/ 	.byte	0x04, 0x11
        /*0026*/ 	.short	(.L_25 - .L_24)
	.align		4
.L_24:
        /*0028*/ 	.word	index@($__internal_0_$__cuda_sm10x_tcgen05_guardrail_trap_col_being_dealloced_not_returned_by_alloc)
        /*002c*/ 	.word	0x00000000


	//----- nvinfo : EIATTR_FRAME_SIZE
	.align		4
.L_25:
        /*0030*/ 	.byte	0x04, 0x11
        /*0032*/ 	.short	(.L_27 - .L_26)
	.align		4
.L_26:
        /*0034*/ 	.word	index@(_ZN7cutlass13device_kernelINS_4gemm6kernel13GemmUniversalIN4cute5tupleIJiiiiEEENS1_10collective13CollectiveMmaINS1_35MainloopSm100TmaUmmaWarpSpecializedILi3ELi2ELi4ENS5_IJNS4_1CILi1EEESB_SB_EEEEENS5_IJNSA_ILi64EEENSA_ILi256EEENSA_ILi32EEEEEENS_10tfloat32_tENS5_IJlSB_lEEESI_SJ_NS4_8TiledMMAINS4_8MMA_AtomIJNS4_17SM100_MMA_TF32_SSISI_SI_fLi64ELi256ELNS4_4UMMA5MajorE0ELSO_0ELNSN_7ScaleInE0ELSP_0EEEEEENS4_6LayoutISC_NS5_IJNSA_ILi0EEEST_ST_EEEEENS5_IJNS4_10UnderscoreESW_SW_EEEEENS4_13SM90_TMA_LOADENS4_14ComposedLayoutINS4_7SwizzleILi3ELi4ELi3EEENS4_18smem_ptr_flag_bitsILi32EEENSS_INS5_IJNSA_ILi8EEESG_EEENS5_IJSG_SB_EEEEEEEvNS4_8identityESZ_S19_vS1A_EENS_8epilogue10collective18CollectiveEpilogueINS1C_23Sm100TmaWarpSpecializedILi4ELi2ELi16ELb1ELb0EEEJSH_NS5_IJNSS_ISE_SB_EENSS_ISG_SB_EEEEESI_SJ_SI_SJ_NS1C_6fusion15FusionCallbacksIS1G_NS1K_17LinearCombinationISI_fSI_fLNS_15FloatRoundStyleE2EEESH_S1J_JEEENS4_5SM1004TMEM4LOAD26SM100_TMEM_LOAD_16dp128b8xESZ_S19_NS4_17SM75_U32x4_LDSM_NENS4_14SM90_TMA_STOREES19_NS4_17SM90_U32x4_STSM_NENS4_39AutoVectorizingCopyWithAssumedAlignmentILi128EEEEEEvvEEEEvNT_6ParamsE)
        /*0038*/ 	.word	0x00000000


	//----- nvinfo : EIATTR_MIN_STACK_SIZE
	.align		4
.L_27:
        /*003c*/ 	.byte	0x04, 0x12
        /*003e*/ 	.short	(.L_29 - .L_28)
	.align		4
.L_28:
        /*0040*/ 	.word	index@(_ZN7cutlass13device_kernelINS_4gemm6kernel13GemmUniversalIN4cute5tupleIJiiiiEEENS1_10collective13CollectiveMmaINS1_35MainloopSm100TmaUmmaWarpSpecializedILi3ELi2ELi4ENS5_IJNS4_1CILi1EEESB_SB_EEEEENS5_IJNSA_ILi64EEENSA_ILi256EEENSA_ILi32EEEEEENS_10tfloat32_tENS5_IJlSB_lEEESI_SJ_NS4_8TiledMMAINS4_8MMA_AtomIJNS4_17SM100_MMA_TF32_SSISI_SI_fLi64ELi256ELNS4_4UMMA5MajorE0ELSO_0ELNSN_7ScaleInE0ELSP_0EEEEEENS4_6LayoutISC_NS5_IJNSA_ILi0EEEST_ST_EEEEENS5_IJNS4_10UnderscoreESW_SW_EEEEENS4_13SM90_TMA_LOADENS4_14ComposedLayoutINS4_7SwizzleILi3ELi4ELi3EEENS4_18smem_ptr_flag_bitsILi32EEENSS_INS5_IJNSA_ILi8EEESG_EEENS5_IJSG_SB_EEEEEEEvNS4_8identityESZ_S19_vS1A_EENS_8epilogue10collective18CollectiveEpilogueINS1C_23Sm100TmaWarpSpecializedILi4ELi2ELi16ELb1ELb0EEEJSH_NS5_IJNSS_ISE_SB_EENSS_ISG_SB_EEEEESI_SJ_SI_SJ_NS1C_6fusion15FusionCallbacksIS1G_NS1K_17LinearCombinationISI_fSI_fLNS_15FloatRoundStyleE2EEESH_S1J_JEEENS4_5SM1004TMEM4LOAD26SM100_TMEM_LOAD_16dp128b8xESZ_S19_NS4_17SM75_U32x4_LDSM_NENS4_14SM90_TMA_STOREES19_NS4_17SM90_U32x4_STSM_NENS4_39AutoVectorizingCopyWithAssumedAlignmentILi128EEEEEEvvEEEEvNT_6ParamsE)
        /*0044*/ 	.word	0x00000000
.L_29:


//--------------------- .nv.compat                --------------------------
	.section	.nv.compat,"",@"SHT_CUDA_COMPAT_INFO"
	.align	4
        /*0000*/ 	.byte	0x02, 0x09, 0x01, 0x00, 0x02, 0x02, 0x02, 0x00, 0x02, 0x05, 0x05, 0x00, 0x03, 0x07, 0x01, 0x01
        /*0010*/ 	.byte	0x02, 0x03, 0x01, 0x00, 0x02, 0x06, 0x01, 0x00, 0x04, 0x0b, 0x08, 0x00, 0x09, 0x00, 0x00, 0x00
        /*0020*/ 	.byte	0x00, 0x00, 0x00, 0x00


//--------------------- .nv.info._ZN7cutlass13device_kernelINS_4gemm6kernel13GemmUniversalIN4cute5tupleIJiiiiEEENS1_10collective13CollectiveMmaINS1_35MainloopSm100TmaUmmaWarpSpecializedILi3ELi2ELi4ENS5_IJNS4_1CILi1EEESB_SB_EEEEENS5_IJNSA_ILi64EEENSA_ILi256EEENSA_ILi32EEEEEENS_10tfloat32_tENS5_IJlSB_lEEESI_SJ_NS4_8TiledMMAINS4_8MMA_AtomIJNS4_17SM100_MMA_TF32_SSISI_SI_fLi64ELi256ELNS4_4UMMA5MajorE0ELSO_0ELNSN_7ScaleInE0ELSP_0EEEEEENS4_6LayoutISC_NS5_IJNSA_ILi0EEEST_ST_EEEEENS5_IJNS4_10UnderscoreESW_SW_EEEEENS4_13SM90_TMA_LOADENS4_14ComposedLayoutINS4_7SwizzleILi3ELi4ELi3EEENS4_18smem_ptr_flag_bitsILi32EEENSS_INS5_IJNSA_ILi8EEESG_EEENS5_IJSG_SB_EEEEEEEvNS4_8identityESZ_S19_vS1A_EENS_8epilogue10collective18CollectiveEpilogueINS1C_23Sm100TmaWarpSpecializedILi4ELi2ELi16ELb1ELb0EEEJSH_NS5_IJNSS_ISE_SB_EENSS_ISG_SB_EEEEESI_SJ_SI_SJ_NS1C_6fusion15FusionCallbacksIS1G_NS1K_17LinearCombinationISI_fSI_fLNS_15FloatRoundStyleE2EEESH_S1J_JEEENS4_5SM1004TMEM4LOAD26SM100_TMEM_LOAD_16dp128b8xESZ_S19_NS4_17SM75_U32x4_LDSM_NENS4_14SM90_TMA_STOREES19_NS4_17SM90_U32x4_STSM_NENS4_39AutoVectorizingCopyWithAssumedAlignmentILi128EEEEEEvvEEEEvNT_6ParamsE --------------------------
	.section	.nv.info._ZN7cutlass13device_kernelINS_4gemm6kernel13GemmUniversalIN4cute5tupleIJiiiiEEENS1_10collective13CollectiveMmaINS1_35MainloopSm100TmaUmmaWarpSpecializedILi3ELi2ELi4ENS5_IJNS4_1CILi1EEESB_SB_EEEEENS5_IJNSA_ILi64EEENSA_ILi256EEENSA_ILi32EEEEEENS_10tfloat32_tENS5_IJlSB_lEEESI_SJ_NS4_8TiledMMAINS4_8MMA_AtomIJNS4_17SM100_MMA_TF32_SSISI_SI_fLi64ELi256ELNS4_4UMMA5MajorE0ELSO_0ELNSN_7ScaleInE0ELSP_0EEEEEENS4_6LayoutISC_NS5_IJNSA_ILi0EEEST_ST_EEEEENS5_IJNS4_10UnderscoreESW_SW_EEEEENS4_13SM90_TMA_LOADENS4_14ComposedLayoutINS4_7SwizzleILi3ELi4ELi3EEENS4_18smem_ptr_flag_bitsILi32EEENSS_INS5_IJNSA_ILi8EEESG_EEENS5_IJSG_SB_EEEEEEEvNS4_8identityESZ_S19_vS1A_EENS_8epilogue10collective18CollectiveEpilogueINS1C_23Sm100TmaWarpSpecializedILi4ELi2ELi16ELb1ELb0EEEJSH_NS5_IJNSS_ISE_SB_EENSS_ISG_SB_EEEEESI_SJ_SI_SJ_NS1C_6fusion15FusionCallbacksIS1G_NS1K_17LinearCombinationISI_fSI_fLNS_15FloatRoundStyleE2EEESH_S1J_JEEENS4_5SM1004TMEM4LOAD26SM100_TMEM_LOAD_16dp128b8xESZ_S19_NS4_17SM75_U32x4_LDSM_NENS4_14SM90_TMA_STOREES19_NS4_17SM90_U32x4_STSM_NENS4_39AutoVectorizingCopyWithAssumedAlignmentILi128EEEEEEvvEEEEvNT_6ParamsE,"",@"SHT_CUDA_INFO"
	.sectionflags	@""
	.align	4


	//----- nvinfo : EIATTR_CUDA_API_VERSION
	.align		4
        /*0000*/ 	.byte	0x04, 0x37
        /*0002*/ 	.short	(.L_31 - .L_30)
.L_30:
        /*0004*/ 	.word	0x00000082


	//----- nvinfo : EIATTR_KPARAM_INFO
	.align		4
.L_31:
        /*0008*/ 	.byte	0x04, 0x17
        /*000a*/ 	.short	(.L_33 - .L_32)
.L_32:
        /*000c*/ 	.word	0x00000000
        /*0010*/ 	.short	0x0000
        /*0012*/ 	.short	0x0000
        /*0014*/ 	.byte	0x00, 0xf0, 0x01, 0x20


	//----- nvinfo : EIATTR_AT_ENTRY_FRAGMENTS
	.align		4
.L_33:
        /*0018*/ 	.byte	0x04, 0x4f
        /*001a*/ 	.short	(.L_35 - .L_34)


	//   ....[0]....
.L_34:
        /*001c*/ 	.word	0x00000006


	//----- nvinfo : EIATTR_RESERVED_SMEM_USED
	.align		4
.L_35:
        /*0020*/ 	.byte	0x01, 0x41
	.zero		2


	//----- nvinfo : EIATTR_SPARSE_MMA_MASK
	.align		4
        /*0024*/ 	.byte	0x03, 0x50
        /*0026*/ 	.short	0x0000


	//----- nvinfo : EIATTR_TCGEN05_1CTA_USED
	.align		4
        /*0028*/ 	.byte	0x01, 0x51
	.zero		2


	//----- nvinfo : EIATTR_MAXREG_COUNT
	.align		4
        /*002c*/ 	.byte	0x03, 0x1b
        /*002e*/ 	.short	0x00ff


	//----- nvinfo : EIATTR_NUM_BARRIERS
	.align		4
        /*0030*/ 	.byte	0x02, 0x4c
        /*0032*/ 	.byte	0x07
	.zero		1


	//----- nvinfo : EIATTR_EXTERNS
	.align		4
        /*0034*/ 	.byte	0x04, 0x0f
        /*0036*/ 	.short	(.L_37 - .L_36)


	//   ....[0]....
	.align		4
.L_36:
        /*0038*/ 	.word	index@(__assertfail)


	//----- nvinfo : EIATTR_MERCURY_ISA_VERSION
	.align		4
.L_37:
        /*003c*/ 	.byte	0x03, 0x5f
        /*003e*/ 	.short	0x0101


	//----- nvinfo : EIATTR_INT_WARP_WIDE_INSTR_OFFSETS
	.align		4
        /*0040*/ 	.byte	0x04, 0x31
        /*0042*/ 	.short	(.L_39 - .L_38)


	//   ....[0]....
.L_38:
        /*0044*/ 	.word	0x00001dc0


	//   ....[1]....
        /*0048*/ 	.word	0x000037d0


	//   ....[2]....
        /*004c*/ 	.word	0x00003800


	//   ....[3]....
        /*0050*/ 	.word	0x00003850


	//   ....[4]....
        /*0054*/ 	.word	0x00004150


	//   ....[5]....
        /*0058*/ 	.word	0x000041b0


	//   ....[6]....
        /*005c*/ 	.word	0x000042a0


	//   ....[7]....
        /*0060*/ 	.word	0x00004310


	//   ....[8]....
        /*0064*/ 	.word	0x00004400


	//   ....[9]....
        /*0068*/ 	.word	0x00004470


	//   ....[10]....
        /*006c*/ 	.word	0x00004570


	//   ....[11]....
        /*0070*/ 	.word	0x000045f0


	//   ....[12]....
        /*0074*/ 	.word	0x000046f0


	//   ....[13]....
        /*0078*/ 	.word	0x000047c0


	//   ....[14]....
        /*007c*/ 	.word	0x00004860


	//   ....[15]....
        /*0080*/ 	.word	0x00004930


	//   ....[16]....
        /*0084*/ 	.word	0x000049e0


	//   ....[17]....
        /*0088*/ 	.word	0x00004ac0


	//   ....[18]....
        /*008c*/ 	.word	0x00004c40


	//   ....[19]....
        /*0090*/ 	.word	0x00004d90


	//----- nvinfo : EIATTR_COOP_GROUP_MASK_REGIDS
	.align		4
.L_39:
        /*0094*/ 	.byte	0x04, 0x29
        /*0096*/ 	.short	(.L_41 - .L_40)


	//   ....[0]....
.L_40:
        /*0098*/ 	.word	0xffffffff


	//   ....[1]....
        /*009c*/ 	.word	0xffffffff


	//   ....[2]....
        /*00a0*/ 	.word	0xffffffff


	//   ....[3]....
        /*00a4*/ 	.word	0xffffffff


	//   ....[4]....
        /*00a8*/ 	.word	0xffffffff


	//   ....[5]....
        /*00ac*/ 	.word	0xffffffff


	//   ....[6]....
        /*00b0*/ 	.word	0xffffffff


	//   ....[7]....
        /*00b4*/ 	.word	0xffffffff


	//   ....[8]....
        /*00b8*/ 	.word	0xffffffff


	//   ....[9]....
        /*00bc*/ 	.word	0xffffffff


	//   ....[10]....
        /*00c0*/ 	.word	0xffffffff


	//   ....[11]....
        /*00c4*/ 	.word	0xffffffff


	//   ....[12]....
        /*00c8*/ 	.word	0xffffffff


	//----- nvinfo : EIATTR_COOP_GROUP_INSTR_OFFSETS
	.align		4
.L_41:
        /*00cc*/ 	.byte	0x04, 0x28
        /*00ce*/ 	.short	(.L_43 - .L_42)


	//   ....[0]....
.L_42:
        /*00d0*/ 	.word	0x00000090


	//   ....[1]....
        /*00d4*/ 	.word	0x000004d0


	//   ....[2]....
        /*00d8*/ 	.word	0x00000620


	//   ....[3]....
        /*00dc*/ 	.word	0x000007c0


	//   ....[4]....
        /*00e0*/ 	.word	0x000008c0


	//   ....[5]....
        /*00e4*/ 	.word	0x00000a30


	//   ....[6]....
        /*00e8*/ 	.word	0x00000bd0


	//   ....[7]....
        /*00ec*/ 	.word	0x00001ca0


	//   ....[8]....
        /*00f0*/ 	.word	0x000029f0


	//   ....[9]....
        /*00f4*/ 	.word	0x00002c00


	//   ....[10]....
        /*00f8*/ 	.word	0x00002c30


	//   ....[11]....
        /*00fc*/ 	.word	0x000036c0


	//   ....[12]....
        /*0100*/ 	.word	0x000038f0


	//----- nvinfo : EIATTR_VRC_CTA_INIT_COUNT
	.align		4
.L_43:
        /*0104*/ 	.byte	0x02, 0x4a
        /*0106*/ 	.byte	0x80
	.zero		1


	//----- nvinfo : EIATTR_SYSCALL_OFFSETS
	.align		4
        /*0108*/ 	.byte	0x04, 0x46
        /*010a*/ 	.short	(.L_45 - .L_44)


	//   ....[0]....
.L_44:
        /*010c*/ 	.word	0x00005840


	//   ....[1]....
        /*0110*/ 	.word	0x00005930


	//   ....[2]....
        /*0114*/ 	.word	0x00006150


	//   ....[3]....
        /*0118*/ 	.word	0x00006b10


	//   ....[4]....
        /*011c*/ 	.word	0x00007470


	//   ....[5]....
        /*0120*/ 	.word	0x00007e20


	//   ....[6]....
        /*0124*/ 	.word	0x000087d0


	//   ....[7]....
        /*0128*/ 	.word	0x000091b0


	//   ....[8]....
        /*012c*/ 	.word	0x00009b60


	//   ....[9]....
        /*0130*/ 	.word	0x0000a4c0


	//----- nvinfo : EIATTR_MBARRIER_INSTR_OFFSETS
	.align		4
.L_45:
        /*0134*/ 	.byte	0x04, 0x39
        /*0136*/ 	.short	(.L_47 - .L_46)


	//   ....[0]....
.L_46:
        /*0138*/ 	.word	0x000005b0
        /*013c*/ 	.word	0x000000ff
        /*0140*/ 	.word	0x00000000
        /*0144*/ 	.short	0x0100
        /*0146*/ 	.byte	0x05
	.zero		1


	//   ....[1]....
        /*0148*/ 	.word	0x000005c0
        /*014c*/ 	.word	0x000000ff
        /*0150*/ 	.word	0x00000018
        /*0154*/ 	.short	0x0100
        /*0156*/ 	.byte	0x05
	.zero		1


	//   ....[2]....
        /*0158*/ 	.word	0x000005d0
        /*015c*/ 	.word	0x000000ff
        /*0160*/ 	.word	0x00000008
        /*0164*/ 	.short	0x0100
        /*0166*/ 	.byte	0x05
	.zero		1


	//   ....[3]....
        /*0168*/ 	.word	0x000005e0
        /*016c*/ 	.word	0x000000ff
        /*0170*/ 	.word	0x00000020
        /*0174*/ 	.short	0x0100
        /*0176*/ 	.byte	0x05
	.zero		1


	//   ....[4]....
        /*0178*/ 	.word	0x000005f0
        /*017c*/ 	.word	0x000000ff
        /*0180*/ 	.word	0x00000010
        /*0184*/ 	.short	0x0100
        /*0186*/ 	.byte	0x05
	.zero		1


	//   ....[5]....
        /*0188*/ 	.word	0x00000600
        /*018c*/ 	.word	0x000000ff
        /*0190*/ 	.word	0x00000028
        /*0194*/ 	.short	0x0100
        /*0196*/ 	.byte	0x05
	.zero		1


	//   ....[6]....
        /*0198*/ 	.word	0x00000730
        /*019c*/ 	.word	0x000000ff
        /*01a0*/ 	.word	0x00000030
        /*01a4*/ 	.short	0x0100
        /*01a6*/ 	.byte	0x07
	.zero		1


	//   ....[7]....
        /*01a8*/ 	.word	0x00000740
        /*01ac*/ 	.word	0x000000ff
        /*01b0*/ 	.word	0x00000050
        /*01b4*/ 	.short	0x0100
        /*01b6*/ 	.byte	0x07
	.zero		1


	//   ....[8]....
        /*01b8*/ 	.word	0x00000750
        /*01bc*/ 	.word	0x000000ff
        /*01c0*/ 	.word	0x00000038
        /*01c4*/ 	.short	0x0100
        /*01c6*/ 	.byte	0x07
	.zero		1


	//   ....[9]....
        /*01c8*/ 	.word	0x00000760
        /*01cc*/ 	.word	0x000000ff
        /*01d0*/ 	.word	0x00000058
        /*01d4*/ 	.short	0x0100
        /*01d6*/ 	.byte	0x07
	.zero		1


	//   ....[10]....
        /*01d8*/ 	.word	0x00000770
        /*01dc*/ 	.word	0x000000ff
        /*01e0*/ 	.word	0x00000040
        /*01e4*/ 	.short	0x0100
        /*01e6*/ 	.byte	0x07
	.zero		1


	//   ....[11]....
        /*01e8*/ 	.word	0x00000780
        /*01ec*/ 	.word	0x000000ff
        /*01f0*/ 	.word	0x00000060
        /*01f4*/ 	.short	0x0100
        /*01f6*/ 	.byte	0x07
	.zero		1


	//   ....[12]....
        /*01f8*/ 	.word	0x00000790
        /*01fc*/ 	.word	0x000000ff
        /*0200*/ 	.word	0x00000048
        /*0204*/ 	.short	0x0100
        /*0206*/ 	.byte	0x07
	.zero		1


	//   ....[13]....
        /*0208*/ 	.word	0x000007a0
        /*020c*/ 	.word	0x000000ff
        /*0210*/ 	.word	0x00000068
        /*0214*/ 	.short	0x0100
        /*0216*/ 	.byte	0x07
	.zero		1


	//   ....[14]....
        /*0218*/ 	.word	0x00000890
        /*021c*/ 	.word	0x000000ff
        /*0220*/ 	.word	0x00000070
        /*0224*/ 	.short	0x0100
        /*0226*/ 	.byte	0x05
	.zero		1


	//   ....[15]....
        /*0228*/ 	.word	0x000008a0
        /*022c*/ 	.word	0x000000ff
        /*0230*/ 	.word	0x00000078
        /*0234*/ 	.short	0x0100
        /*0236*/ 	.byte	0x05
	.zero		1


	//   ....[16]....
        /*0238*/ 	.word	0x000009e0
        /*023c*/ 	.word	0x000000ff
        /*0240*/ 	.word	0x00000080
        /*0244*/ 	.short	0x0100
        /*0246*/ 	.byte	0x05
	.zero		1


	//   ....[17]....
        /*0248*/ 	.word	0x000009f0
        /*024c*/ 	.word	0x000000ff
        /*0250*/ 	.word	0x00000090
        /*0254*/ 	.short	0x0100
        /*0256*/ 	.byte	0x05
	.zero		1


	//   ....[18]....
        /*0258*/ 	.word	0x00000a00
        /*025c*/ 	.word	0x000000ff
        /*0260*/ 	.word	0x00000088
        /*0264*/ 	.short	0x0100
        /*0266*/ 	.byte	0x05
	.zero		1


	//   ....[19]....
        /*0268*/ 	.word	0x00000a10
        /*026c*/ 	.word	0x000000ff
        /*0270*/ 	.word	0x00000098
        /*0274*/ 	.short	0x0100
        /*0276*/ 	.byte	0x05
	.zero		1


	//   ....[20]....
        /*0278*/ 	.word	0x00000b40
        /*027c*/ 	.word	0x000000ff
        /*0280*/ 	.word	0x000000a0
        /*0284*/ 	.short	0x0100
        /*0286*/ 	.byte	0x07
	.zero		1


	//   ....[21]....
        /*0288*/ 	.word	0x00000b50
        /*028c*/ 	.word	0x000000ff
        /*0290*/ 	.word	0x000000c0
        /*0294*/ 	.short	0x0100
        /*0296*/ 	.byte	0x07
	.zero		1


	//   ....[22]....
        /*0298*/ 	.word	0x00000b60
        /*029c*/ 	.word	0x000000ff
        /*02a0*/ 	.word	0x000000a8
        /*02a4*/ 	.short	0x0100
        /*02a6*/ 	.byte	0x07
	.zero		1


	//   ....[23]....
        /*02a8*/ 	.word	0x00000b70
        /*02ac*/ 	.word	0x000000ff
        /*02b0*/ 	.word	0x000000c8
        /*02b4*/ 	.short	0x0100
        /*02b6*/ 	.byte	0x07
	.zero		1


	//   ....[24]....
        /*02b8*/ 	.word	0x00000b80
        /*02bc*/ 	.word	0x000000ff
        /*02c0*/ 	.word	0x000000b0
        /*02c4*/ 	.short	0x0100
        /*02c6*/ 	.byte	0x07
	.zero		1


	//   ....[25]....
        /*02c8*/ 	.word	0x00000b90
        /*02cc*/ 	.word	0x000000ff
        /*02d0*/ 	.word	0x000000d0
        /*02d4*/ 	.short	0x0100
        /*02d6*/ 	.byte	0x07
	.zero		1


	//   ....[26]....
        /*02d8*/ 	.word	0x00000ba0
        /*02dc*/ 	.word	0x000000ff
        /*02e0*/ 	.word	0x000000b8
        /*02e4*/ 	.short	0x0100
        /*02e6*/ 	.byte	0x07
	.zero		1


	//   ....[27]....
        /*02e8*/ 	.word	0x00000bb0
        /*02ec*/ 	.word	0x000000ff
        /*02f0*/ 	.word	0x000000d8
        /*02f4*/ 	.short	0x0100
        /*02f6*/ 	.byte	0x07
	.zero		1


	//   ....[28]....
        /*02f8*/ 	.word	0x00000ca0
        /*02fc*/ 	.word	0x000000ff
        /*0300*/ 	.word	0x000000e0
        /*0304*/ 	.short	0x0100
        /*0306*/ 	.byte	0x05
	.zero		1


	//   ....[29]....
        /*0308*/ 	.word	0x00000cb0
        /*030c*/ 	.word	0x000000ff
        /*0310*/ 	.word	0x000000f0
        /*0314*/ 	.short	0x0100
        /*0316*/ 	.byte	0x05
	.zero		1


	//   ....[30]....
        /*0318*/ 	.word	0x00000cc0
        /*031c*/ 	.word	0x000000ff
        /*0320*/ 	.word	0x000000e8
        /*0324*/ 	.short	0x0100
        /*0326*/ 	.byte	0x05
	.zero		1


	//   ....[31]....
        /*0328*/ 	.word	0x00000cd0
        /*032c*/ 	.word	0x000000ff
        /*0330*/ 	.word	0x000000f8
        /*0334*/ 	.short	0x0100
        /*0336*/ 	.byte	0x05
	.zero		1


	//   ....[32]....
        /*0338*/ 	.word	0x000015a0
        /*033c*/ 	.word	0x00000002
        /*0340*/ 	.word	0x000000f0
        /*0344*/ 	.short	0x010a
        /*0346*/ 	.byte	0xff
	.zero		1


	//   ....[33]....
        /*0348*/ 	.word	0x000015d0
        /*034c*/ 	.word	0x00000002
        /*0350*/ 	.word	0x000000e0
        /*0354*/ 	.short	0x0101
        /*0356*/ 	.byte	0xff
	.zero		1


	//   ....[34]....
        /*0358*/ 	.word	0x000016a0
        /*035c*/ 	.word	0x000000ff
        /*0360*/ 	.word	0x00000018
        /*0364*/ 	.short	0x010a
        /*0366*/ 	.byte	0x08
	.zero		1


	//   ....[35]....
        /*0368*/ 	.word	0x00001740
        /*036c*/ 	.word	0x000000ff
        /*0370*/ 	.word	0x00000018
        /*0374*/ 	.short	0x010a
        /*0376*/ 	.byte	0x21
	.zero		1


	//   ....[36]....
        /*0378*/ 	.word	0x00001890
        /*037c*/ 	.word	0x000000ff
        /*0380*/ 	.word	0x00000018
        /*0384*/ 	.short	0x010a
        /*0386*/ 	.byte	0x08
	.zero		1


	//   ....[37]....
        /*0388*/ 	.word	0x000019a0
        /*038c*/ 	.word	0x000000ff
        /*0390*/ 	.word	0x00000078
        /*0394*/ 	.short	0x0101
        /*0396*/ 	.byte	0x04
	.zero		1


	//   ....[38]....
        /*0398*/ 	.word	0x000019c0
        /*039c*/ 	.word	0x000000ff
        /*03a0*/ 	.word	0x00000018
        /*03a4*/ 	.short	0x010a
        /*03a6*/ 	.byte	0x08
	.zero		1


	//   ....[39]....
        /*03a8*/ 	.word	0x00001a40
        /*03ac*/ 	.word	0x000000ff
        /*03b0*/ 	.word	0x00000018
        /*03b4*/ 	.short	0x010a
        /*03b6*/ 	.byte	0x11
	.zero		1


	//   ....[40]....
        /*03b8*/ 	.word	0x00001b90
        /*03bc*/ 	.word	0x000000ff
        /*03c0*/ 	.word	0x00000018
        /*03c4*/ 	.short	0x010a
        /*03c6*/ 	.byte	0x08
	.zero		1


	//   ....[41]....
        /*03c8*/ 	.word	0x00001cd0
        /*03cc*/ 	.word	0x00000002
        /*03d0*/ 	.word	0x00000080
        /*03d4*/ 	.short	0x010a
        /*03d6*/ 	.byte	0xff
	.zero		1


	//   ....[42]....
        /*03d8*/ 	.word	0x00001d90
        /*03dc*/ 	.word	0x00000002
        /*03e0*/ 	.word	0x00000000
        /*03e4*/ 	.short	0x0101
        /*03e6*/ 	.byte	0xff
	.zero		1


	//   ....[43]....
        /*03e8*/ 	.word	0x000022f0
        /*03ec*/ 	.word	0x000000ff
        /*03f0*/ 	.word	0x00000000
        /*03f4*/ 	.short	0x010a
        /*03f6*/ 	.byte	0x05
	.zero		1


	//   ....[44]....
        /*03f8*/ 	.word	0x00002380
        /*03fc*/ 	.word	0x000000ff
        /*0400*/ 	.word	0x00000000
        /*0404*/ 	.short	0x010a
        /*0406*/ 	.byte	0x05
	.zero		1


	//   ....[45]....
        /*0408*/ 	.word	0x00002420
        /*040c*/ 	.word	0x00000000
        /*0410*/ 	.word	0x00000000
        /*0414*/ 	.short	0x010a
        /*0416*/ 	.byte	0xff
	.zero		1


	//   ....[46]....
        /*0418*/ 	.word	0x00002540
        /*041c*/ 	.word	0x00000000
        /*0420*/ 	.word	0x000000e0
        /*0424*/ 	.short	0x010a
        /*0426*/ 	.byte	0xff
	.zero		1


	//   ....[47]....
        /*0428*/ 	.word	0x000025b0
        /*042c*/ 	.word	0x00000000
        /*0430*/ 	.word	0x00000000
        /*0434*/ 	.short	0x0101
        /*0436*/ 	.byte	0xff
	.zero		1


	//   ....[48]....
        /*0438*/ 	.word	0x000025d0
        /*043c*/ 	.word	0x000000ff
        /*0440*/ 	.word	0x00000090
        /*0444*/ 	.short	0x010a
        /*0446*/ 	.byte	0x05
	.zero		1


	//   ....[49]....
        /*0448*/ 	.word	0x000026f0
        /*044c*/ 	.word	0x00000000
        /*0450*/ 	.word	0x00000080
        /*0454*/ 	.short	0x010a
        /*0456*/ 	.byte	0xff
	.zero		1


	//   ....[50]....
        /*0458*/ 	.word	0x000027f0
        /*045c*/ 	.word	0x00000000
        /*0460*/ 	.word	0x00000000
        /*0464*/ 	.short	0x0101
        /*0466*/ 	.byte	0xff
	.zero		1


	//   ....[51]....
        /*0468*/ 	.word	0x00002880
        /*046c*/ 	.word	0x000000ff
        /*0470*/ 	.word	0x00000090
        /*0474*/ 	.short	0x0106
        /*0476*/ 	.byte	0x05
	.zero		1


	//   ....[52]....
        /*0478*/ 	.word	0x000028a0
        /*047c*/ 	.word	0x000000ff
        /*0480*/ 	.word	0x00000090
        /*0484*/ 	.short	0x010a
        /*0486*/ 	.byte	0x05
	.zero		1


	//   ....[53]....
        /*0488*/ 	.word	0x00002930
        /*048c*/ 	.word	0x000000ff
        /*0490*/ 	.word	0x00000090
        /*0494*/ 	.short	0x0106
        /*0496*/ 	.byte	0x04
	.zero		1


	//   ....[54]....
        /*0498*/ 	.word	0x00002970
        /*049c*/ 	.word	0x00000000
        /*04a0*/ 	.word	0x00000090
        /*04a4*/ 	.short	0x010a
        /*04a6*/ 	.byte	0xff
	.zero		1


	//   ....[55]....
        /*04a8*/ 	.word	0x00002eb0
        /*04ac*/ 	.word	0x00000000
        /*04b0*/ 	.word	0x00000080
        /*04b4*/ 	.short	0x010a
        /*04b6*/ 	.byte	0xff
	.zero		1


	//   ....[56]....
        /*04b8*/ 	.word	0x00002fb0
        /*04bc*/ 	.word	0x00000003
        /*04c0*/ 	.word	0x00000000
        /*04c4*/ 	.short	0x0101
        /*04c6*/ 	.byte	0xff
	.zero		1


	//   ....[57]....
        /*04c8*/ 	.word	0x00002fc0
        /*04cc*/ 	.word	0x000000ff
        /*04d0*/ 	.word	0x00000000
        /*04d4*/ 	.short	0x010a
        /*04d6*/ 	.byte	0x06
	.zero		1


	//   ....[58]....
        /*04d8*/ 	.word	0x00003040
        /*04dc*/ 	.word	0x000000ff
        /*04e0*/ 	.word	0x000000c0
        /*04e4*/ 	.short	0x010a
        /*04e6*/ 	.byte	0x07
	.zero		1


	//   ....[59]....
        /*04e8*/ 	.word	0x00003120
        /*04ec*/ 	.word	0x000000ff
        /*04f0*/ 	.word	0x00000000
        /*04f4*/ 	.short	0x010a
        /*04f6*/ 	.byte	0x06
	.zero		1


	//   ....[60]....
        /*04f8*/ 	.word	0x00003250
        /*04fc*/ 	.word	0x000000ff
        /*0500*/ 	.word	0x00000000
        /*0504*/ 	.short	0x010a
        /*0506*/ 	.byte	0x1a
	.zero		1


	//   ....[61]....
        /*0508*/ 	.word	0x000034f0
        /*050c*/ 	.word	0x000000ff
        /*0510*/ 	.word	0x00000000
        /*0514*/ 	.short	0x010a
        /*0516*/ 	.byte	0x06
	.zero		1


	//   ....[62]....
        /*0518*/ 	.word	0x00003580
        /*051c*/ 	.word	0x000000ff
        /*0520*/ 	.word	0x00000000
        /*0524*/ 	.short	0x010a
        /*0526*/ 	.byte	0x06
	.zero		1


	//   ....[63]....
        /*0528*/ 	.word	0x00003610
        /*052c*/ 	.word	0x000000ff
        /*0530*/ 	.word	0x00000000
        /*0534*/ 	.short	0x010a
        /*0536*/ 	.byte	0x06
	.zero		1


	//   ....[64]....
        /*0538*/ 	.word	0x000036a0
        /*053c*/ 	.word	0x000000ff
        /*0540*/ 	.word	0x00000000
        /*0544*/ 	.short	0x010a
        /*0546*/ 	.byte	0x07
	.zero		1


	//   ....[65]....
        /*0548*/ 	.word	0x00003af0
        /*054c*/ 	.word	0x00000000
        /*0550*/ 	.word	0x00000080
        /*0554*/ 	.short	0x010a
        /*0556*/ 	.byte	0xff
	.zero		1


	//   ....[66]....
        /*0558*/ 	.word	0x00003bb0
        /*055c*/ 	.word	0x00000000
        /*0560*/ 	.word	0x00000000
        /*0564*/ 	.short	0x0101
        /*0566*/ 	.byte	0xff
	.zero		1


	//   ....[67]....
        /*0568*/ 	.word	0x00003ed0
        /*056c*/ 	.word	0x000000ff
        /*0570*/ 	.word	0x00000078
        /*0574*/ 	.short	0x010a
        /*0576*/ 	.byte	0x07
	.zero		1


	//   ....[68]....
        /*0578*/ 	.word	0x000040d0
        /*057c*/ 	.word	0x000000ff
        /*0580*/ 	.word	0x00000050
        /*0584*/ 	.short	0x010a
        /*0586*/ 	.byte	0x07
	.zero		1


	//   ....[69]....
        /*0588*/ 	.word	0x00004250
        /*058c*/ 	.word	0x000000ff
        /*0590*/ 	.word	0x00000030
        /*0594*/ 	.short	0x010b
        /*0596*/ 	.byte	0x07
	.zero		1


	//   ....[70]....
        /*0598*/ 	.word	0x00004260
        /*059c*/ 	.word	0x000000ff
        /*05a0*/ 	.word	0x00000000
        /*05a4*/ 	.short	0x0101
        /*05a6*/ 	.byte	0x15
	.zero		1


	//   ....[71]....
        /*05a8*/ 	.word	0x00004270
        /*05ac*/ 	.word	0x000000ff
        /*05b0*/ 	.word	0x00000058
        /*05b4*/ 	.short	0x010a
        /*05b6*/ 	.byte	0x07
	.zero		1


	//   ....[72]....
        /*05b8*/ 	.word	0x000043b0
        /*05bc*/ 	.word	0x000000ff
        /*05c0*/ 	.word	0x00000038
        /*05c4*/ 	.short	0x010b
        /*05c6*/ 	.byte	0x07
	.zero		1


	//   ....[73]....
        /*05c8*/ 	.word	0x000043c0
        /*05cc*/ 	.word	0x000000ff
        /*05d0*/ 	.word	0x00000000
        /*05d4*/ 	.short	0x0101
        /*05d6*/ 	.byte	0x0f
	.zero		1


	//   ....[74]....
        /*05d8*/ 	.word	0x000043d0
        /*05dc*/ 	.word	0x000000ff
        /*05e0*/ 	.word	0x00000060
        /*05e4*/ 	.short	0x010a
        /*05e6*/ 	.byte	0x07
	.zero		1


	//   ....[75]....
        /*05e8*/ 	.word	0x00004520
        /*05ec*/ 	.word	0x000000ff
        /*05f0*/ 	.word	0x00000040
        /*05f4*/ 	.short	0x010b
        /*05f6*/ 	.byte	0x07
	.zero		1


	//   ....[76]....
        /*05f8*/ 	.word	0x00004530
        /*05fc*/ 	.word	0x000000ff
        /*0600*/ 	.word	0x00000000
        /*0604*/ 	.short	0x0101
        /*0606*/ 	.byte	0x0e
	.zero		1


	//   ....[77]....
        /*0608*/ 	.word	0x00004540
        /*060c*/ 	.word	0x000000ff
        /*0610*/ 	.word	0x00000068
        /*0614*/ 	.short	0x010a
        /*0616*/ 	.byte	0x07
	.zero		1


	//   ....[78]....
        /*0618*/ 	.word	0x000046a0
        /*061c*/ 	.word	0x000000ff
        /*0620*/ 	.word	0x00000048
        /*0624*/ 	.short	0x010b
        /*0626*/ 	.byte	0x07
	.zero		1


	//   ....[79]....
        /*0628*/ 	.word	0x000046b0
        /*062c*/ 	.word	0x000000ff
        /*0630*/ 	.word	0x00000000
        /*0634*/ 	.short	0x0101
        /*0636*/ 	.byte	0x0d
	.zero		1


	//   ....[80]....
        /*0638*/ 	.word	0x000046c0
        /*063c*/ 	.word	0x000000ff
        /*0640*/ 	.word	0x00000050
        /*0644*/ 	.short	0x010a
        /*0646*/ 	.byte	0x07
	.zero		1


	//   ....[81]....
        /*0648*/ 	.word	0x00004810
        /*064c*/ 	.word	0x000000ff
        /*0650*/ 	.word	0x00000030
        /*0654*/ 	.short	0x010b
        /*0656*/ 	.byte	0x07
	.zero		1


	//   ....[82]....
        /*0658*/ 	.word	0x00004820
        /*065c*/ 	.word	0x000000ff
        /*0660*/ 	.word	0x00000000
        /*0664*/ 	.short	0x0101
        /*0666*/ 	.byte	0x15
	.zero		1


	//   ....[83]....
        /*0668*/ 	.word	0x00004830
        /*066c*/ 	.word	0x000000ff
        /*0670*/ 	.word	0x00000058
        /*0674*/ 	.short	0x010a
        /*0676*/ 	.byte	0x07
	.zero		1


	//   ....[84]....
        /*0678*/ 	.word	0x00004980
        /*067c*/ 	.word	0x000000ff
        /*0680*/ 	.word	0x00000038
        /*0684*/ 	.short	0x010b
        /*0686*/ 	.byte	0x07
	.zero		1


	//   ....[85]....
        /*0688*/ 	.word	0x00004990
        /*068c*/ 	.word	0x000000ff
        /*0690*/ 	.word	0x00000000
        /*0694*/ 	.short	0x0101
        /*0696*/ 	.byte	0x0f
	.zero		1


	//   ....[86]....
        /*0698*/ 	.word	0x000049a0
        /*069c*/ 	.word	0x000000ff
        /*06a0*/ 	.word	0x00000060
        /*06a4*/ 	.short	0x010a
        /*06a6*/ 	.byte	0x07
	.zero		1


	//   ....[87]....
        /*06a8*/ 	.word	0x00004b20
        /*06ac*/ 	.word	0x000000ff
        /*06b0*/ 	.word	0x00000040
        /*06b4*/ 	.short	0x010b
        /*06b6*/ 	.byte	0x07
	.zero		1


	//   ....[88]....
        /*06b8*/ 	.word	0x00004b60
        /*06bc*/ 	.word	0x000000ff
        /*06c0*/ 	.word	0x00000000
        /*06c4*/ 	.short	0x0101
        /*06c6*/ 	.byte	0x0e
	.zero		1


	//   ....[89]....
        /*06c8*/ 	.word	0x00004ba0
        /*06cc*/ 	.word	0x000000ff
        /*06d0*/ 	.word	0x00000068
        /*06d4*/ 	.short	0x010a
        /*06d6*/ 	.byte	0x07
	.zero		1


	//   ....[90]....
        /*06d8*/ 	.word	0x00004dd0
        /*06dc*/ 	.word	0x000000ff
        /*06e0*/ 	.word	0x00000048
        /*06e4*/ 	.short	0x010b
        /*06e6*/ 	.byte	0x07
	.zero		1


	//   ....[91]....
        /*06e8*/ 	.word	0x00004df0
        /*06ec*/ 	.word	0x000000ff
        /*06f0*/ 	.word	0x00000000
        /*06f4*/ 	.short	0x0101
        /*06f6*/ 	.byte	0x0d
	.zero		1


	//   ....[92]....
        /*06f8*/ 	.word	0x00004e10
        /*06fc*/ 	.word	0x000000ff
        /*0700*/ 	.word	0x00000050
        /*0704*/ 	.short	0x010a
        /*0706*/ 	.byte	0x07
	.zero		1


	//   ....[93]....
        /*0708*/ 	.word	0x00004e30
        /*070c*/ 	.word	0x000000ff
        /*0710*/ 	.word	0x00000058
        /*0714*/ 	.short	0x010a
        /*0716*/ 	.byte	0x07
	.zero		1


	//   ....[94]....
        /*0718*/ 	.word	0x00004e50
        /*071c*/ 	.word	0x000000ff
        /*0720*/ 	.word	0x00000060
        /*0724*/ 	.short	0x010a
        /*0726*/ 	.byte	0x07
	.zero		1


	//   ....[95]....
        /*0728*/ 	.word	0x00004ea0
        /*072c*/ 	.word	0x00000002
        /*0730*/ 	.word	0x00000068
        /*0734*/ 	.short	0x010a
        /*0736*/ 	.byte	0xff
	.zero		1


	//   ....[96]....
        /*0738*/ 	.word	0x00005200
        /*073c*/ 	.word	0x00000000
        /*0740*/ 	.word	0x00000080
        /*0744*/ 	.short	0x010a
        /*0746*/ 	.byte	0xff
	.zero		1


	//   ....[97]....
        /*0748*/ 	.word	0x00005310
        /*074c*/ 	.word	0x00000000
        /*0750*/ 	.word	0x00000000
        /*0754*/ 	.short	0x0101
        /*0756*/ 	.byte	0xff
	.zero		1


	//   ....[98]....
        /*0758*/ 	.word	0x00005d90
        /*075c*/ 	.word	0x000000ff
        /*0760*/ 	.word	0x00000030
        /*0764*/ 	.short	0x010a
        /*0766*/ 	.byte	0x30
	.zero		1


	//   ....[99]....
        /*0768*/ 	.word	0x00005dc0
        /*076c*/ 	.word	0x00000053
        /*0770*/ 	.word	0x000000a0
        /*0774*/ 	.short	0x010a
        /*0776*/ 	.byte	0xff
	.zero		1


	//   ....[100]....
        /*0778*/ 	.word	0x00005f30
        /*077c*/ 	.word	0x000000ff
        /*0780*/ 	.word	0x00000030
        /*0784*/ 	.short	0x010a
        /*0786*/ 	.byte	0x30
	.zero		1


	//   ....[101]....
        /*0788*/ 	.word	0x00006030
        /*078c*/ 	.word	0x00000053
        /*0790*/ 	.word	0x000000a0
        /*0794*/ 	.short	0x010a
        /*0796*/ 	.byte	0xff
	.zero		1


	//   ....[102]....
        /*0798*/ 	.word	0x00006830
        /*079c*/ 	.word	0x00000000
        /*07a0*/ 	.word	0x00000000
        /*07a4*/ 	.short	0x0101
        /*07a6*/ 	.byte	0xff
	.zero		1


	//   ....[103]....
        /*07a8*/ 	.word	0x00006840
        /*07ac*/ 	.word	0x00000002
        /*07b0*/ 	.word	0x00000030
        /*07b4*/ 	.short	0x010a
        /*07b6*/ 	.byte	0xff
	.zero		1


	//   ....[104]....
        /*07b8*/ 	.word	0x00006910
        /*07bc*/ 	.word	0x00000002
        /*07c0*/ 	.word	0x00000030
        /*07c4*/ 	.short	0x010a
        /*07c6*/ 	.byte	0xff
	.zero		1


	//   ....[105]....
        /*07c8*/ 	.word	0x00007190
        /*07cc*/ 	.word	0x00000015
        /*07d0*/ 	.word	0x00000000
        /*07d4*/ 	.short	0x0101
        /*07d6*/ 	.byte	0xff
	.zero		1


	//   ....[106]....
        /*07d8*/ 	.word	0x000071b0
        /*07dc*/ 	.word	0x00000000
        /*07e0*/ 	.word	0x00000030
        /*07e4*/ 	.short	0x010a
        /*07e6*/ 	.byte	0xff
	.zero		1


	//   ....[107]....
        /*07e8*/ 	.word	0x00007270
        /*07ec*/ 	.word	0x00000000
        /*07f0*/ 	.word	0x00000030
        /*07f4*/ 	.short	0x010a
        /*07f6*/ 	.byte	0xff
	.zero		1


	//   ....[108]....
        /*07f8*/ 	.word	0x00007b00
        /*07fc*/ 	.word	0x00000015
        /*0800*/ 	.word	0x00000000
        /*0804*/ 	.short	0x0101
        /*0806*/ 	.byte	0xff
	.zero		1


	//   ....[109]....
        /*0808*/ 	.word	0x00007b20
        /*080c*/ 	.word	0x00000000
        /*0810*/ 	.word	0x00000030
        /*0814*/ 	.short	0x010a
        /*0816*/ 	.byte	0xff
	.zero		1


	//   ....[110]....
        /*0818*/ 	.word	0x00007be0
        /*081c*/ 	.word	0x00000000
        /*0820*/ 	.word	0x00000030
        /*0824*/ 	.short	0x010a
        /*0826*/ 	.byte	0xff
	.zero		1


	//   ....[111]....
        /*0828*/ 	.word	0x000084a0
        /*082c*/ 	.word	0x00000015
        /*0830*/ 	.word	0x00000000
        /*0834*/ 	.short	0x0101
        /*0836*/ 	.byte	0xff
	.zero		1


	//   ....[112]....
        /*0838*/ 	.word	0x000084c0
        /*083c*/ 	.word	0x00000000
        /*0840*/ 	.word	0x00000030
        /*0844*/ 	.short	0x010a
        /*0846*/ 	.byte	0xff
	.zero		1


	//   ....[113]....
        /*0848*/ 	.word	0x00008580
        /*084c*/ 	.word	0x00000000
        /*0850*/ 	.word	0x00000030
        /*0854*/ 	.short	0x010a
        /*0856*/ 	.byte	0xff
	.zero		1


	//   ....[114]....
        /*0858*/ 	.word	0x00008e80
        /*085c*/ 	.word	0x00000015
        /*0860*/ 	.word	0x00000000
        /*0864*/ 	.short	0x0101
        /*0866*/ 	.byte	0xff
	.zero		1


	//   ....[115]....
        /*0868*/ 	.word	0x00008ea0
        /*086c*/ 	.word	0x00000000
        /*0870*/ 	.word	0x00000030
        /*0874*/ 	.short	0x010a
        /*0876*/ 	.byte	0xff
	.zero		1


	//   ....[116]....
        /*0878*/ 	.word	0x00008f60
        /*087c*/ 	.word	0x00000000
        /*0880*/ 	.word	0x00000030
        /*0884*/ 	.short	0x010a
        /*0886*/ 	.byte	0xff
	.zero		1


	//   ....[117]....
        /*0888*/ 	.word	0x00009830
        /*088c*/ 	.word	0x00000015
        /*0890*/ 	.word	0x00000000
        /*0894*/ 	.short	0x0101
        /*0896*/ 	.byte	0xff
	.zero		1


	//   ....[118]....
        /*0898*/ 	.word	0x00009850
        /*089c*/ 	.word	0x00000000
        /*08a0*/ 	.word	0x00000030
        /*08a4*/ 	.short	0x010a
        /*08a6*/ 	.byte	0xff
	.zero		1


	//   ....[119]....
        /*08a8*/ 	.word	0x00009910
        /*08ac*/ 	.word	0x00000000
        /*08b0*/ 	.word	0x00000030
        /*08b4*/ 	.short	0x010a
        /*08b6*/ 	.byte	0xff
	.zero		1


	//   ....[120]....
        /*08b8*/ 	.word	0x0000a1e0
        /*08bc*/ 	.word	0x00000015
        /*08c0*/ 	.word	0x00000000
        /*08c4*/ 	.short	0x0101
        /*08c6*/ 	.byte	0xff
	.zero		1


	//   ....[121]....
        /*08c8*/ 	.word	0x0000a200
        /*08cc*/ 	.word	0x00000000
        /*08d0*/ 	.word	0x00000030
        /*08d4*/ 	.short	0x010a
        /*08d6*/ 	.byte	0xff
	.zero		1


	//   ....[122]....
        /*08d8*/ 	.word	0x0000a2c0
        /*08dc*/ 	.word	0x00000000
        /*08e0*/ 	.word	0x00000030
        /*08e4*/ 	.short	0x010a
        /*08e6*/ 	.byte	0xff
	.zero		1


	//   ....[123]....
        /*08e8*/ 	.word	0x0000a630
        /*08ec*/ 	.word	0x000000ff
        /*08f0*/ 	.word	0x00000000
        /*08f4*/ 	.short	0x0101
        /*08f6*/ 	.byte	0x05
	.zero		1


	//   ....[124]....
        /*08f8*/ 	.word	0x0000aba0
        /*08fc*/ 	.word	0x00000000
        /*0900*/ 	.word	0x00000000
        /*0904*/ 	.short	0x0101
        /*0906*/ 	.byte	0xff
	.zero		1


	//   ....[125]....
        /*0908*/ 	.word	0x0000ae10
        /*090c*/ 	.word	0x000000ff
        /*0910*/ 	.word	0x00000000
        /*0914*/ 	.short	0x0101
        /*0916*/ 	.byte	0x04
	.zero		1


	//   ....[126]....
        /*0918*/ 	.word	0x0000ae30
        /*091c*/ 	.word	0x00000002
        /*0920*/ 	.word	0x000000f0
        /*0924*/ 	.short	0x010a
        /*0926*/ 	.byte	0xff
	.zero		1


	//   ....[127]....
        /*0928*/ 	.word	0x0000ae90
        /*092c*/ 	.word	0x00000002
        /*0930*/ 	.word	0x00000018
        /*0934*/ 	.short	0x010a
        /*0936*/ 	.byte	0xff
	.zero		1


	//   ....[128]....
        /*0938*/ 	.word	0x0000aef0
        /*093c*/ 	.word	0x00000002
        /*0940*/ 	.word	0x00000018
        /*0944*/ 	.short	0x010a
        /*0946*/ 	.byte	0xff
	.zero		1


	//   ....[129]....
        /*0948*/ 	.word	0x0000af40
        /*094c*/ 	.word	0x00000002
        /*0950*/ 	.word	0x00000080
        /*0954*/ 	.short	0x010a
        /*0956*/ 	.byte	0xff
	.zero		1


	//   ....[130]....
        /*0958*/ 	.word	0x0000afa0
        /*095c*/ 	.word	0x00000000
        /*0960*/ 	.word	0x00000000
        /*0964*/ 	.short	0x010a
        /*0966*/ 	.byte	0xff
	.zero		1


	//   ....[131]....
        /*0968*/ 	.word	0x0000b000
        /*096c*/ 	.word	0x00000000
        /*0970*/ 	.word	0x00000000
        /*0974*/ 	.short	0x010a
        /*0976*/ 	.byte	0xff
	.zero		1


	//   ....[132]....
        /*0978*/ 	.word	0x0000b050
        /*097c*/ 	.word	0x00000000
        /*0980*/ 	.word	0x000000e0
        /*0984*/ 	.short	0x010a
        /*0986*/ 	.byte	0xff
	.zero		1


	//   ....[133]....
        /*0988*/ 	.word	0x0000b0b0
        /*098c*/ 	.word	0x00000000
        /*0990*/ 	.word	0x00000090
        /*0994*/ 	.short	0x010a
        /*0996*/ 	.byte	0xff
	.zero		1


	//   ....[134]....
        /*0998*/ 	.word	0x0000b100
        /*099c*/ 	.word	0x00000000
        /*09a0*/ 	.word	0x00000080
        /*09a4*/ 	.short	0x010a
        /*09a6*/ 	.byte	0xff
	.zero		1


	//   ....[135]....
        /*09a8*/ 	.word	0x0000b160
        /*09ac*/ 	.word	0x00000000
        /*09b0*/ 	.word	0x00000090
        /*09b4*/ 	.short	0x010a
        /*09b6*/ 	.byte	0xff
	.zero		1


	//   ....[136]....
        /*09b8*/ 	.word	0x0000b1b0
        /*09bc*/ 	.word	0x00000000
        /*09c0*/ 	.word	0x00000080
        /*09c4*/ 	.short	0x010a
        /*09c6*/ 	.byte	0xff
	.zero		1


	//   ....[137]....
        /*09c8*/ 	.word	0x0000b210
        /*09cc*/ 	.word	0x00000002
        /*09d0*/ 	.word	0x000000c0
        /*09d4*/ 	.short	0x010a
        /*09d6*/ 	.byte	0xff
	.zero		1


	//   ....[138]....
        /*09d8*/ 	.word	0x0000b270
        /*09dc*/ 	.word	0x00000000
        /*09e0*/ 	.word	0x00000000
        /*09e4*/ 	.short	0x010a
        /*09e6*/ 	.byte	0xff
	.zero		1


	//   ....[139]....
        /*09e8*/ 	.word	0x0000b2d0
        /*09ec*/ 	.word	0x00000000
        /*09f0*/ 	.word	0x00000000
        /*09f4*/ 	.short	0x010a
        /*09f6*/ 	.byte	0xff
	.zero		1


	//   ....[140]....
        /*09f8*/ 	.word	0x0000b330
        /*09fc*/ 	.word	0x00000000
        /*0a00*/ 	.word	0x00000000
        /*0a04*/ 	.short	0x010a
        /*0a06*/ 	.byte	0xff
	.zero		1


	//   ....[141]....
        /*0a08*/ 	.word	0x0000b390
        /*0a0c*/ 	.word	0x00000000
        /*0a10*/ 	.word	0x00000000
        /*0a14*/ 	.short	0x010a
        /*0a16*/ 	.byte	0xff
	.zero		1


	//   ....[142]....
        /*0a18*/ 	.word	0x0000b3f0
        /*0a1c*/ 	.word	0x00000000
        /*0a20*/ 	.word	0x00000000
        /*0a24*/ 	.short	0x010a
        /*0a26*/ 	.byte	0xff
	.zero		1


	//   ....[143]....
        /*0a28*/ 	.word	0x0000b440
        /*0a2c*/ 	.word	0x00000000
        /*0a30*/ 	.word	0x00000080
        /*0a34*/ 	.short	0x010a
        /*0a36*/ 	.byte	0xff
	.zero		1


	//   ....[144]....
        /*0a38*/ 	.word	0x0000b4a0
        /*0a3c*/ 	.word	0x00000000
        /*0a40*/ 	.word	0x00000078
        /*0a44*/ 	.short	0x010a
        /*0a46*/ 	.byte	0xff
	.zero		1


	//   ....[145]....
        /*0a48*/ 	.word	0x0000b500
        /*0a4c*/ 	.word	0x00000000
        /*0a50*/ 	.word	0x00000050
        /*0a54*/ 	.short	0x010a
        /*0a56*/ 	.byte	0xff
	.zero		1


	//   ....[146]....
        /*0a58*/ 	.word	0x0000b560
        /*0a5c*/ 	.word	0x00000000
        /*0a60*/ 	.word	0x00000058
        /*0a64*/ 	.short	0x010a
        /*0a66*/ 	.byte	0xff
	.zero		1


	//   ....[147]....
        /*0a68*/ 	.word	0x0000b5c0
        /*0a6c*/ 	.word	0x00000000
        /*0a70*/ 	.word	0x00000060
        /*0a74*/ 	.short	0x010a
        /*0a76*/ 	.byte	0xff
	.zero		1


	//   ....[148]....
        /*0a78*/ 	.word	0x0000b620
        /*0a7c*/ 	.word	0x00000000
        /*0a80*/ 	.word	0x00000068
        /*0a84*/ 	.short	0x010a
        /*0a86*/ 	.byte	0xff
	.zero		1


	//   ....[149]....
        /*0a88*/ 	.word	0x0000b680
        /*0a8c*/ 	.word	0x00000000
        /*0a90*/ 	.word	0x00000050
        /*0a94*/ 	.short	0x010a
        /*0a96*/ 	.byte	0xff
	.zero		1


	//   ....[150]....
        /*0a98*/ 	.word	0x0000b6e0
        /*0a9c*/ 	.word	0x00000000
        /*0aa0*/ 	.word	0x00000058
        /*0aa4*/ 	.short	0x010a
        /*0aa6*/ 	.byte	0xff
	.zero		1


	//   ....[151]....
        /*0aa8*/ 	.word	0x0000b740
        /*0aac*/ 	.word	0x00000000
        /*0ab0*/ 	.word	0x00000060
        /*0ab4*/ 	.short	0x010a
        /*0ab6*/ 	.byte	0xff
	.zero		1


	//   ....[152]....
        /*0ab8*/ 	.word	0x0000b7a0
        /*0abc*/ 	.word	0x00000000
        /*0ac0*/ 	.word	0x00000068
        /*0ac4*/ 	.short	0x010a
        /*0ac6*/ 	.byte	0xff
	.zero		1


	//   ....[153]....
        /*0ac8*/ 	.word	0x0000b800
        /*0acc*/ 	.word	0x00000000
        /*0ad0*/ 	.word	0x00000050
        /*0ad4*/ 	.short	0x010a
        /*0ad6*/ 	.byte	0xff
	.zero		1


	//   ....[154]....
        /*0ad8*/ 	.word	0x0000b860
        /*0adc*/ 	.word	0x00000000
        /*0ae0*/ 	.word	0x00000058
        /*0ae4*/ 	.short	0x010a
        /*0ae6*/ 	.byte	0xff
	.zero		1


	//   ....[155]....
        /*0ae8*/ 	.word	0x0000b8c0
        /*0aec*/ 	.word	0x00000002
        /*0af0*/ 	.word	0x00000060
        /*0af4*/ 	.short	0x010a
        /*0af6*/ 	.byte	0xff
	.zero		1


	//   ....[156]....
        /*0af8*/ 	.word	0x0000b910
        /*0afc*/ 	.word	0x00000000
        /*0b00*/ 	.word	0x00000080
        /*0b04*/ 	.short	0x010a
        /*0b06*/ 	.byte	0xff
	.zero		1


	//   ....[157]....
        /*0b08*/ 	.word	0x0000b970
        /*0b0c*/ 	.word	0x00000000
        /*0b10*/ 	.word	0x00000030
        /*0b14*/ 	.short	0x010a
        /*0b16*/ 	.byte	0xff
	.zero		1


	//   ....[158]....
        /*0b18*/ 	.word	0x0000b9c0
        /*0b1c*/ 	.word	0x00000053
        /*0b20*/ 	.word	0x000000a0
        /*0b24*/ 	.short	0x010a
        /*0b26*/ 	.byte	0xff
	.zero		1


	//   ....[159]....
        /*0b28*/ 	.word	0x0000ba10
        /*0b2c*/ 	.word	0x00000002
        /*0b30*/ 	.word	0x00000030
        /*0b34*/ 	.short	0x010a
        /*0b36*/ 	.byte	0xff
	.zero		1


	//   ....[160]....
        /*0b38*/ 	.word	0x0000ba60
        /*0b3c*/ 	.word	0x00000000
        /*0b40*/ 	.word	0x00000030
        /*0b44*/ 	.short	0x010a
        /*0b46*/ 	.byte	0xff
	.zero		1


	//   ....[161]....
        /*0b48*/ 	.word	0x0000bab0
        /*0b4c*/ 	.word	0x00000000
        /*0b50*/ 	.word	0x00000030
        /*0b54*/ 	.short	0x010a
        /*0b56*/ 	.byte	0xff
	.zero		1


	//   ....[162]....
        /*0b58*/ 	.word	0x0000bb00
        /*0b5c*/ 	.word	0x00000000
        /*0b60*/ 	.word	0x00000030
        /*0b64*/ 	.short	0x010a
        /*0b66*/ 	.byte	0xff
	.zero		1


	//   ....[163]....
        /*0b68*/ 	.word	0x0000bb50
        /*0b6c*/ 	.word	0x00000000
        /*0b70*/ 	.word	0x00000030
        /*0b74*/ 	.short	0x010a
        /*0b76*/ 	.byte	0xff
	.zero		1


	//   ....[164]....
        /*0b78*/ 	.word	0x0000bba0
        /*0b7c*/ 	.word	0x00000000
        /*0b80*/ 	.word	0x00000030
        /*0b84*/ 	.short	0x010a
        /*0b86*/ 	.byte	0xff
	.zero		1


	//   ....[165]....
        /*0b88*/ 	.word	0x0000bbf0
        /*0b8c*/ 	.word	0x00000000
        /*0b90*/ 	.word	0x00000030
        /*0b94*/ 	.short	0x010a
        /*0b96*/ 	.byte	0xff
	.zero		1


	//----- nvinfo : EIATTR_NUM_MBARRIERS
	.align		4
.L_47:
        /*0b98*/ 	.byte	0x03, 0x38
        /*0b9a*/ 	.short	0x0020


	//----- nvinfo : EIATTR_EXIT_INSTR_OFFSETS
	.align		4
        /*0b9c*/ 	.byte	0x04, 0x1c
        /*0b9e*/ 	.short	(.L_49 - .L_48)


	//   ....[0]....
.L_48:
        /*0ba0*/ 	.word	0x00002450


	//   ....[1]....
        /*0ba4*/ 	.word	0x00002940


	//   ....[2]....
        /*0ba8*/ 	.word	0x000029a0


	//   ....[3]....
        /*0bac*/ 	.word	0x00003900


	//   ....[4]....
        /*0bb0*/ 	.word	0x00004ed0


	//   ....[5]....
        /*0bb4*/ 	.word	0x00004f10


	//   ....[6]....
        /*0bb8*/ 	.word	0x0000ad00


	//   ....[7]....
        /*0bbc*/ 	.word	0x0000ad80


	//   ....[8]....
        /*0bc0*/ 	.word	0x0000adb0


	//   ....[9]....
        /*0bc4*/ 	.word	0x0000ae20


	//----- nvinfo : EIATTR_MAX_THREADS
	.align		4
.L_49:
        /*0bc8*/ 	.byte	0x04, 0x05
        /*0bca*/ 	.short	(.L_51 - .L_50)
.L_50:
        /*0bcc*/ 	.word	0x00000100
        /*0bd0*/ 	.word	0x00000001
        /*0bd4*/ 	.word	0x00000001


	//----- nvinfo : EIATTR_CRS_STACK_SIZE
	.align		4
.L_51:
        /*0bd8*/ 	.byte	0x04, 0x1e
        /*0bda*/ 	.short	(.L_53 - .L_52)
.L_52:
        /*0bdc*/ 	.word	0x00000000


	//----- nvinfo : EIATTR_CBANK_PARAM_SIZE
	.align		4
.L_53:
        /*0be0*/ 	.byte	0x03, 0x19
        /*0be2*/ 	.short	0x0800


	//----- nvinfo : EIATTR_PARAM_CBANK
	.align		4
        /*0be4*/ 	.byte	0x04, 0x0a
        /*0be6*/ 	.short	(.L_55 - .L_54)
	.align		4
.L_54:
        /*0be8*/ 	.word	index@(.nv.constant0._ZN7cutlass13device_kernelINS_4gemm6kernel13GemmUniversalIN4cute5tupleIJiiiiEEENS1_10collective13CollectiveMmaINS1_35MainloopSm100TmaUmmaWarpSpecializedILi3ELi2ELi4ENS5_IJNS4_1CILi1EEESB_SB_EEEEENS5_IJNSA_ILi64EEENSA_ILi256EEENSA_ILi32EEEEEENS_10tfloat32_tENS5_IJlSB_lEEESI_SJ_NS4_8TiledMMAINS4_8MMA_AtomIJNS4_17SM100_MMA_TF32_SSISI_SI_fLi64ELi256ELNS4_4UMMA5MajorE0ELSO_0ELNSN_7ScaleInE0ELSP_0EEEEEENS4_6LayoutISC_NS5_IJNSA_ILi0EEEST_ST_EEEEENS5_IJNS4_10UnderscoreESW_SW_EEEEENS4_13SM90_TMA_LOADENS4_14ComposedLayoutINS4_7SwizzleILi3ELi4ELi3EEENS4_18smem_ptr_flag_bitsILi32EEENSS_INS5_IJNSA_ILi8EEESG_EEENS5_IJSG_SB_EEEEEEEvNS4_8identityESZ_S19_vS1A_EENS_8epilogue10collective18CollectiveEpilogueINS1C_23Sm100TmaWarpSpecializedILi4ELi2ELi16ELb1ELb0EEEJSH_NS5_IJNSS_ISE_SB_EENSS_ISG_SB_EEEEESI_SJ_SI_SJ_NS1C_6fusion15FusionCallbacksIS1G_NS1K_17LinearCombinationISI_fSI_fLNS_15FloatRoundStyleE2EEESH_S1J_JEEENS4_5SM1004TMEM4LOAD26SM100_TMEM_LOAD_16dp128b8xESZ_S19_NS4_17SM75_U32x4_LDSM_NENS4_14SM90_TMA_STOREES19_NS4_17SM90_U32x4_STSM_NENS4_39AutoVectorizingCopyWithAssumedAlignmentILi128EEEEEEvvEEEEvNT_6ParamsE)
        /*0bec*/ 	.short	0x0380
        /*0bee*/ 	.short	0x0800


	//----- nvinfo : EIATTR_SW_WAR
	.align		4
.L_55:
        /*0bf0*/ 	.byte	0x04, 0x36
        /*0bf2*/ 	.short	(.L_57 - .L_56)
.L_56:
        /*0bf4*/ 	.word	0x00000008
.L_57:


//--------------------- .nv.callgraph             --------------------------
	.section	.nv.callgraph,"",@"SHT_CUDA_CALLGRAPH"
	.align	4
	.sectionentsize	8
	.align		4
        /*0000*/ 	.word	0x00000000
	.align		4
        /*0004*/ 	.word	0xffffffff
	.align		4
        /*0008*/ 	.word	index@(_ZN7cutlass13device_kernelINS_4gemm6kernel13GemmUniversalIN4cute5tupleIJiiiiEEENS1_10collective13CollectiveMmaINS1_35MainloopSm100TmaUmmaWarpSpecializedILi3ELi2ELi4ENS5_IJNS4_1CILi1EEESB_SB_EEEEENS5_IJNSA_ILi64EEENSA_ILi256EEENSA_ILi32EEEEEENS_10tfloat32_tENS5_IJlSB_lEEESI_SJ_NS4_8TiledMMAINS4_8MMA_AtomIJNS4_17SM100_MMA_TF32_SSISI_SI_fLi64ELi256ELNS4_4UMMA5MajorE0ELSO_0ELNSN_7ScaleInE0ELSP_0EEEEEENS4_6LayoutISC_NS5_IJNSA_ILi0EEEST_ST_EEEEENS5_IJNS4_10UnderscoreESW_SW_EEEEENS4_13SM90_TMA_LOADENS4_14ComposedLayoutINS4_7SwizzleILi3ELi4ELi3EEENS4_18smem_ptr_flag_bitsILi32EEENSS_INS5_IJNSA_ILi8EEESG_EEENS5_IJSG_SB_EEEEEEEvNS4_8identityESZ_S19_vS1A_EENS_8epilogue10collective18CollectiveEpilogueINS1C_23Sm100TmaWarpSpecializedILi4ELi2ELi16ELb1ELb0EEEJSH_NS5_IJNSS_ISE_SB_EENSS_ISG_SB_EEEEESI_SJ_SI_SJ_NS1C_6fusion15FusionCallbacksIS1G_NS1K_17LinearCombinationISI_fSI_fLNS_15FloatRoundStyleE2EEESH_S1J_JEEENS4_5SM1004TMEM4LOAD26SM100_TMEM_LOAD_16dp128b8xESZ_S19_NS4_17SM75_U32x4_LDSM_NENS4_14SM90_TMA_STOREES19_NS4_17SM90_U32x4_STSM_NENS4_39AutoVectorizingCopyWithAssumedAlignmentILi128EEEEEEvvEEEEvNT_6ParamsE)
	.align		4
        /*000c*/ 	.word	index@(__assertfail)
	.align		4
        /*0010*/ 	.word	0x00000000
	.align		4
        /*0014*/ 	.word	0xfffffffe
	.align		4
        /*0018*/ 	.word	0x00000000
	.align		4
        /*001c*/ 	.word	0xfffffffd
	.align		4
        /*0020*/ 	.word	0x00000000
	.align		4
        /*0024*/ 	.word	0xfffffffc


//--------------------- .nv.constant4             --------------------------
	.section	.nv.constant4,"a",@progbits
	.align	8
	.align		8
.nv.constant4:
        /*0000*/ 	.dword	__assertfail
	.align		8
        /*0008*/ 	.dword	__unnamed_1
	.align		8
        /*0010*/ 	.dword	__unnamed_2
	.align		8
        /*0018*/ 	.dword	_ZN40_INTERNAL_c64ffb50_4_k_cu_ac51c6ce_291544cuda3std3__45__cpo5beginE
	.align		8
        /*0020*/ 	.dword	_ZN40_INTERNAL_c64ffb50_4_k_cu_ac51c6ce_291544cuda3std3__45__cpo3endE
	.align		8
        /*0028*/ 	.dword	_ZN40_INTERNAL_c64ffb50_4_k_cu_ac51c6ce_291544cuda3std3__45__cpo6cbeginE
	.align		8
        /*0030*/ 	.dword	_ZN40_INTERNAL_c64ffb50_4_k_cu_ac51c6ce_291544cuda3std3__45__cpo4cendE
	.align		8
        /*0038*/ 	.dword	_ZN40_INTERNAL_c64ffb50_4_k_cu_ac51c6ce_291544cuda3std3__442_GLOBAL__N__c64ffb50_4_k_cu_ac51c6ce_291546ignoreE
	.align		8
        /*0040*/ 	.dword	_ZN40_INTERNAL_c64ffb50_4_k_cu_ac51c6ce_291544cuda3std3__419piecewise_constructE
	.align		8
        /*0048*/ 	.dword	_ZN40_INTERNAL_c64ffb50_4_k_cu_ac51c6ce_291544cuda3std3__48in_placeE
	.align		8
        /*0050*/ 	.dword	_ZN40_INTERNAL_c64ffb50_4_k_cu_ac51c6ce_291544cuda3std6ranges3__45__cpo4swapE
	.align		8
        /*0058*/ 	.dword	_ZN40_INTERNAL_c64ffb50_4_k_cu_ac51c6ce_291544cuda3std6ranges3__45__cpo9iter_moveE
	.align		8
        /*0060*/ 	.dword	_ZN40_INTERNAL_c64ffb50_4_k_cu_ac51c6ce_291544cute7productE
	.align		8
        /*0068*/ 	.dword	_ZN40_INTERNAL_c64ffb50_4_k_cu_ac51c6ce_291544cute1_E
	.align		8
        /*0070*/ 	.dword	$str$25
	.align		8
        /*0078*/ 	.dword	$str$26
	.align		8
        /*0080*/ 	.dword	$str$27
	.align		8
        /*0088*/ 	.dword	$str$28


//--------------------- .text._ZN7cutlass13device_kernelINS_4gemm6kernel13GemmUniversalIN4cute5tupleIJiiiiEEENS1_10collective13CollectiveMmaINS1_35MainloopSm100TmaUmmaWarpSpecializedILi3ELi2ELi4ENS5_IJNS4_1CILi1EEESB_SB_EEEEENS5_IJNSA_ILi64EEENSA_ILi256EEENSA_ILi32EEEEEENS_10tfloat32_tENS5_IJlSB_lEEESI_SJ_NS4_8TiledMMAINS4_8MMA_AtomIJNS4_17SM100_MMA_TF32_SSISI_SI_fLi64ELi256ELNS4_4UMMA5MajorE0ELSO_0ELNSN_7ScaleInE0ELSP_0EEEEEENS4_6LayoutISC_NS5_IJNSA_ILi0EEEST_ST_EEEEENS5_IJNS4_10UnderscoreESW_SW_EEEEENS4_13SM90_TMA_LOADENS4_14ComposedLayoutINS4_7SwizzleILi3ELi4ELi3EEENS4_18smem_ptr_flag_bitsILi32EEENSS_INS5_IJNSA_ILi8EEESG_EEENS5_IJSG_SB_EEEEEEEvNS4_8identityESZ_S19_vS1A_EENS_8epilogue10collective18CollectiveEpilogueINS1C_23Sm100TmaWarpSpecializedILi4ELi2ELi16ELb1ELb0EEEJSH_NS5_IJNSS_ISE_SB_EENSS_ISG_SB_EEEEESI_SJ_SI_SJ_NS1C_6fusion15FusionCallbacksIS1G_NS1K_17LinearCombinationISI_fSI_fLNS_15FloatRoundStyleE2EEESH_S1J_JEEENS4_5SM1004TMEM4LOAD26SM100_TMEM_LOAD_16dp128b8xESZ_S19_NS4_17SM75_U32x4_LDSM_NENS4_14SM90_TMA_STOREES19_NS4_17SM90_U32x4_STSM_NENS4_39AutoVectorizingCopyWithAssumedAlignmentILi128EEEEEEvvEEEEvNT_6ParamsE --------------------------
	.section	.text._ZN7cutlass13device_kernelINS_4gemm6kernel13GemmUniversalIN4cute5tupleIJiiiiEEENS1_10collective13CollectiveMmaINS1_35MainloopSm100TmaUmmaWarpSpecializedILi3ELi2ELi4ENS5_IJNS4_1CILi1EEESB_SB_EEEEENS5_IJNSA_ILi64EEENSA_ILi256EEENSA_ILi32EEEEEENS_10tfloat32_tENS5_IJlSB_lEEESI_SJ_NS4_8TiledMMAINS4_8MMA_AtomIJNS4_17SM100_MMA_TF32_SSISI_SI_fLi64ELi256ELNS4_4UMMA5MajorE0ELSO_0ELNSN_7ScaleInE0ELSP_0EEEEEENS4_6LayoutISC_NS5_IJNSA_ILi0EEEST_ST_EEEEENS5_IJNS4_10UnderscoreESW_SW_EEEEENS4_13SM90_TMA_LOADENS4_14ComposedLayoutINS4_7SwizzleILi3ELi4ELi3EEENS4_18smem_ptr_flag_bitsILi32EEENSS_INS5_IJNSA_ILi8EEESG_EEENS5_IJSG_SB_EEEEEEEvNS4_8identityESZ_S19_vS1A_EENS_8epilogue10collective18CollectiveEpilogueINS1C_23Sm100TmaWarpSpecializedILi4ELi2ELi16ELb1ELb0EEEJSH_NS5_IJNSS_ISE_SB_EENSS_ISG_SB_EEEEESI_SJ_SI_SJ_NS1C_6fusion15FusionCallbacksIS1G_NS1K_17LinearCombinationISI_fSI_fLNS_15FloatRoundStyleE2EEESH_S1J_JEEENS4_5SM1004TMEM4LOAD26SM100_TMEM_LOAD_16dp128b8xESZ_S19_NS4_17SM75_U32x4_LDSM_NENS4_14SM90_TMA_STOREES19_NS4_17SM90_U32x4_STSM_NENS4_39AutoVectorizingCopyWithAssumedAlignmentILi128EEEEEEvvEEEEvNT_6ParamsE,"ax",@progbits
	.align	128
.text._ZN7cutlass13device_kernelINS_4gemm6kernel13GemmUniversalIN4cute5tupleIJiiiiEEENS1_10collective13CollectiveMmaINS1_35MainloopSm100TmaUmmaWarpSpecializedILi3ELi2ELi4ENS5_IJNS4_1CILi1EEESB_SB_EEEEENS5_IJNSA_ILi64EEENSA_ILi256EEENSA_ILi32EEEEEENS_10tfloat32_tENS5_IJlSB_lEEESI_SJ_NS4_8TiledMMAINS4_8MMA_AtomIJNS4_17SM100_MMA_TF32_SSISI_SI_fLi64ELi256ELNS4_4UMMA5MajorE0ELSO_0ELNSN_7ScaleInE0ELSP_0EEEEEENS4_6LayoutISC_NS5_IJNSA_ILi0EEEST_ST_EEEEENS5_IJNS4_10UnderscoreESW_SW_EEEEENS4_13SM90_TMA_LOADENS4_14ComposedLayoutINS4_7SwizzleILi3ELi4ELi3EEENS4_18smem_ptr_flag_bitsILi32EEENSS_INS5_IJNSA_ILi8EEESG_EEENS5_IJSG_SB_EEEEEEEvNS4_8identityESZ_S19_vS1A_EENS_8epilogue10collective18CollectiveEpilogueINS1C_23Sm100TmaWarpSpecializedILi4ELi2ELi16ELb1ELb0EEEJSH_NS5_IJNSS_ISE_SB_EENSS_ISG_SB_EEEEESI_SJ_SI_SJ_NS1C_6fusion15FusionCallbacksIS1G_NS1K_17LinearCombinationISI_fSI_fLNS_15FloatRoundStyleE2EEESH_S1J_JEEENS4_5SM1004TMEM4LOAD26SM100_TMEM_LOAD_16dp128b8xESZ_S19_NS4_17SM75_U32x4_LDSM_NENS4_14SM90_TMA_STOREES19_NS4_17SM90_U32x4_STSM_NENS4_39AutoVectorizingCopyWithAssumedAlignmentILi128EEEEEEvvEEEEvNT_6ParamsE:
        .type           _ZN7cutlass13device_kernelINS_4gemm6kernel13GemmUniversalIN4cute5tupleIJiiiiEEENS1_10collective13CollectiveMmaINS1_35MainloopSm100TmaUmmaWarpSpecializedILi3ELi2ELi4ENS5_IJNS4_1CILi1EEESB_SB_EEEEENS5_IJNSA_ILi64EEENSA_ILi256EEENSA_ILi32EEEEEENS_10tfloat32_tENS5_IJlSB_lEEESI_SJ_NS4_8TiledMMAINS4_8MMA_AtomIJNS4_17SM100_MMA_TF32_SSISI_SI_fLi64ELi256ELNS4_4UMMA5MajorE0ELSO_0ELNSN_7ScaleInE0ELSP_0EEEEEENS4_6LayoutISC_NS5_IJNSA_ILi0EEEST_ST_EEEEENS5_IJNS4_10UnderscoreESW_SW_EEEEENS4_13SM90_TMA_LOADENS4_14ComposedLayoutINS4_7SwizzleILi3ELi4ELi3EEENS4_18smem_ptr_flag_bitsILi32EEENSS_INS5_IJNSA_ILi8EEESG_EEENS5_IJSG_SB_EEEEEEEvNS4_8identityESZ_S19_vS1A_EENS_8epilogue10collective18CollectiveEpilogueINS1C_23Sm100TmaWarpSpecializedILi4ELi2ELi16ELb1ELb0EEEJSH_NS5_IJNSS_ISE_SB_EENSS_ISG_SB_EEEEESI_SJ_SI_SJ_NS1C_6fusion15FusionCallbacksIS1G_NS1K_17LinearCombinationISI_fSI_fLNS_15FloatRoundStyleE2EEESH_S1J_JEEENS4_5SM1004TMEM4LOAD26SM100_TMEM_LOAD_16dp128b8xESZ_S19_NS4_17SM75_U32x4_LDSM_NENS4_14SM90_TMA_STOREES19_NS4_17SM90_U32x4_STSM_NENS4_39AutoVectorizingCopyWithAssumedAlignmentILi128EEEEEEvvEEEEvNT_6ParamsE,@function
        .size           _ZN7cutlass13device_kernelINS_4gemm6kernel13GemmUniversalIN4cute5tupleIJiiiiEEENS1_10collective13CollectiveMmaINS1_35MainloopSm100TmaUmmaWarpSpecializedILi3ELi2ELi4ENS5_IJNS4_1CILi1EEESB_SB_EEEEENS5_IJNSA_ILi64EEENSA_ILi256EEENSA_ILi32EEEEEENS_10tfloat32_tENS5_IJlSB_lEEESI_SJ_NS4_8TiledMMAINS4_8MMA_AtomIJNS4_17SM100_MMA_TF32_SSISI_SI_fLi64ELi256ELNS4_4UMMA5MajorE0ELSO_0ELNSN_7ScaleInE0ELSP_0EEEEEENS4_6LayoutISC_NS5_IJNSA_ILi0EEEST_ST_EEEEENS5_IJNS4_10UnderscoreESW_SW_EEEEENS4_13SM90_TMA_LOADENS4_14ComposedLayoutINS4_7SwizzleILi3ELi4ELi3EEENS4_18smem_ptr_flag_bitsILi32EEENSS_INS5_IJNSA_ILi8EEESG_EEENS5_IJSG_SB_EEEEEEEvNS4_8identityESZ_S19_vS1A_EENS_8epilogue10collective18CollectiveEpilogueINS1C_23Sm100TmaWarpSpecializedILi4ELi2ELi16ELb1ELb0EEEJSH_NS5_IJNSS_ISE_SB_EENSS_ISG_SB_EEEEESI_SJ_SI_SJ_NS1C_6fusion15FusionCallbacksIS1G_NS1K_17LinearCombinationISI_fSI_fLNS_15FloatRoundStyleE2EEESH_S1J_JEEENS4_5SM1004TMEM4LOAD26SM100_TMEM_LOAD_16dp128b8xESZ_S19_NS4_17SM75_U32x4_LDSM_NENS4_14SM90_TMA_STOREES19_NS4_17SM90_U32x4_STSM_NENS4_39AutoVectorizingCopyWithAssumedAlignmentILi128EEEEEEvvEEEEvNT_6ParamsE,(.L_x_217 - _ZN7cutlass13device_kernelINS_4gemm6kernel13GemmUniversalIN4cute5tupleIJiiiiEEENS1_10collective13CollectiveMmaINS1_35MainloopSm100TmaUmmaWarpSpecializedILi3ELi2ELi4ENS5_IJNS4_1CILi1EEESB_SB_EEEEENS5_IJNSA_ILi64EEENSA_ILi256EEENSA_ILi32EEEEEENS_10tfloat32_tENS5_IJlSB_lEEESI_SJ_NS4_8TiledMMAINS4_8MMA_AtomIJNS4_17SM100_MMA_TF32_SSISI_SI_fLi64ELi256ELNS4_4UMMA5MajorE0ELSO_0ELNSN_7ScaleInE0ELSP_0EEEEEENS4_6LayoutISC_NS5_IJNSA_ILi0EEEST_ST_EEEEENS5_IJNS4_10UnderscoreESW_SW_EEEEENS4_13SM90_TMA_LOADENS4_14ComposedLayoutINS4_7SwizzleILi3ELi4ELi3EEENS4_18smem_ptr_flag_bitsILi32EEENSS_INS5_IJNSA_ILi8EEESG_EEENS5_IJSG_SB_EEEEEEEvNS4_8identityESZ_S19_vS1A_EENS_8epilogue10collective18CollectiveEpilogueINS1C_23Sm100TmaWarpSpecializedILi4ELi2ELi16ELb1ELb0EEEJSH_NS5_IJNSS_ISE_SB_EENSS_ISG_SB_EEEEESI_SJ_SI_SJ_NS1C_6fusion15FusionCallbacksIS1G_NS1K_17LinearCombinationISI_fSI_fLNS_15FloatRoundStyleE2EEESH_S1J_JEEENS4_5SM1004TMEM4LOAD26SM100_TMEM_LOAD_16dp128b8xESZ_S19_NS4_17SM75_U32x4_LDSM_NENS4_14SM90_TMA_STOREES19_NS4_17SM90_U32x4_STSM_NENS4_39AutoVectorizingCopyWithAssumedAlignmentILi128EEEEEEvvEEEEvNT_6ParamsE)
        .other          _ZN7cutlass13device_kernelINS_4gemm6kernel13GemmUniversalIN4cute5tupleIJiiiiEEENS1_10collective13CollectiveMmaINS1_35MainloopSm100TmaUmmaWarpSpecializedILi3ELi2ELi4ENS5_IJNS4_1CILi1EEESB_SB_EEEEENS5_IJNSA_ILi64EEENSA_ILi256EEENSA_ILi32EEEEEENS_10tfloat32_tENS5_IJlSB_lEEESI_SJ_NS4_8TiledMMAINS4_8MMA_AtomIJNS4_17SM100_MMA_TF32_SSISI_SI_fLi64ELi256ELNS4_4UMMA5MajorE0ELSO_0ELNSN_7ScaleInE0ELSP_0EEEEEENS4_6LayoutISC_NS5_IJNSA_ILi0EEEST_ST_EEEEENS5_IJNS4_10UnderscoreESW_SW_EEEEENS4_13SM90_TMA_LOADENS4_14ComposedLayoutINS4_7SwizzleILi3ELi4ELi3EEENS4_18smem_ptr_flag_bitsILi32EEENSS_INS5_IJNSA_ILi8EEESG_EEENS5_IJSG_SB_EEEEEEEvNS4_8identityESZ_S19_vS1A_EENS_8epilogue10collective18CollectiveEpilogueINS1C_23Sm100TmaWarpSpecializedILi4ELi2ELi16ELb1ELb0EEEJSH_NS5_IJNSS_ISE_SB_EENSS_ISG_SB_EEEEESI_SJ_SI_SJ_NS1C_6fusion15FusionCallbacksIS1G_NS1K_17LinearCombinationISI_fSI_fLNS_15FloatRoundStyleE2EEESH_S1J_JEEENS4_5SM1004TMEM4LOAD26SM100_TMEM_LOAD_16dp128b8xESZ_S19_NS4_17SM75_U32x4_LDSM_NENS4_14SM90_TMA_STOREES19_NS4_17SM90_U32x4_STSM_NENS4_39AutoVectorizingCopyWithAssumedAlignmentILi128EEEEEEvvEEEEvNT_6ParamsE,@"STO_CUDA_ENTRY STV_DEFAULT"
_ZN7cutlass13device_kernelINS_4gemm6kernel13GemmUniversalIN4cute5tupleIJiiiiEEENS1_10collective13CollectiveMmaINS1_35MainloopSm100TmaUmmaWarpSpecializedILi3ELi2ELi4ENS5_IJNS4_1CILi1EEESB_SB_EEEEENS5_IJNSA_ILi64EEENSA_ILi256EEENSA_ILi32EEEEEENS_10tfloat32_tENS5_IJlSB_lEEESI_SJ_NS4_8TiledMMAINS4_8MMA_AtomIJNS4_17SM100_MMA_TF32_SSISI_SI_fLi64ELi256ELNS4_4UMMA5MajorE0ELSO_0ELNSN_7ScaleInE0ELSP_0EEEEEENS4_6LayoutISC_NS5_IJNSA_ILi0EEEST_ST_EEEEENS5_IJNS4_10UnderscoreESW_SW_EEEEENS4_13SM90_TMA_LOADENS4_14ComposedLayoutINS4_7SwizzleILi3ELi4ELi3EEENS4_18smem_ptr_flag_bitsILi32EEENSS_INS5_IJNSA_ILi8EEESG_EEENS5_IJSG_SB_EEEEEEEvNS4_8identityESZ_S19_vS1A_EENS_8epilogue10collective18CollectiveEpilogueINS1C_23Sm100TmaWarpSpecializedILi4ELi2ELi16ELb1ELb0EEEJSH_NS5_IJNSS_ISE_SB_EENSS_ISG_SB_EEEEESI_SJ_SI_SJ_NS1C_6fusion15FusionCallbacksIS1G_NS1K_17LinearCombinationISI_fSI_fLNS_15FloatRoundStyleE2EEESH_S1J_JEEENS4_5SM1004TMEM4LOAD26SM100_TMEM_LOAD_16dp128b8xESZ_S19_NS4_17SM75_U32x4_LDSM_NENS4_14SM90_TMA_STOREES19_NS4_17SM90_U32x4_STSM_NENS4_39AutoVectorizingCopyWithAssumedAlignmentILi128EEEEEEvvEEEEvNT_6ParamsE:
[----:B------:R-:W1:Y:S01]  /*0000*/  LDC R1, c[0x0][0x37c] ;  /* 0x0000df00ff017b82 */ /* 0x000e620000000800 */
[----:B------:R-:W2:Y:S01]  /*0010*/  S2R R76, SR_TID.X ;  /* 0x00000000004c7919 */ /* 0x000ea20000002100 */
[----:B------:R-:W3:Y:S01]  /*0020*/  LDCU.64 UR4, c[0x0][0x890] ;  /* 0x00011200ff0477ac */ /* 0x000ee20008000a00 */
[----:B------:R-:W-:Y:S02]  /*0030*/  PRMT R64, RZ, 0x7610, R64 ;  /* 0x00007610ff407816 */ /* 0x000fe40000000040 */
[----:B------:R-:W-:Y:S01]  /*0040*/  ELECT P5, URZ, PT ;  /* 0x0000000000ff782f */ /* 0x000fe200038a0000 */
[----:B------:R-:W4:Y:S01]  /*0050*/  LDCU.64 UR46, c[0x0][0x358] ;  /* 0x00006b00ff2e77ac */ /* 0x000f220008000a00 */
[----:B---3--:R-:W-:-:S04]  /*0060*/  UISETP.NE.U32.AND UP0, UPT, UR4, URZ, UPT ;  /* 0x000000ff0400728c */ /* 0x008fc8000bf05070 */
[----:B------:R-:W-:Y:S01]  /*0070*/  UISETP.NE.AND.EX UP0, UPT, UR5, URZ, UPT, UP0 ;  /* 0x000000ff0500728c */ /* 0x000fe2000bf05300 */
[----:B--2---:R-:W-:-:S05]  /*0080*/  SHF.R.U32.HI R69, RZ, 0x5, R76 ;  /* 0x00000005ff457819 */ /* 0x004fca000001164c */
[----:B------:R-:W2:Y:S02]  /*0090*/  SHFL.IDX PT, R0, R69, RZ, 0x1f ;  /* 0x00001fff45007589 */ /* 0x000ea400000e0000 */
[----:B--2---:R-:W-:Y:S01]  /*00a0*/  R2UR UR8, R0 ;  /* 0x00000000000872ca */ /* 0x004fe200000e0000 */
[----:B-1--4-:R-:W-:-:S14]  /*00b0*/  BRA.U UP0, `(.L_x_0) ;  /* 0x00000001002c7547 */ /* 0x012fdc000b800000 */
[----:B------:R-:W1:Y:S02]  /*00c0*/  LDCU.64 UR6, c[0x0][0x888] ;  /* 0x00011100ff0677ac */ /* 0x000e640008000a00 */
[----:B-1----:R-:W-:-:S04]  /*00d0*/  UISETP.NE.U32.AND UP0, UPT, UR6, URZ, UPT ;  /* 0x000000ff0600728c */ /* 0x002fc8000bf05070 */
[----:B------:R-:W-:-:S09]  /*00e0*/  UISETP.NE.AND.EX UP0, UPT, UR7, URZ, UPT, UP0 ;  /* 0x000000ff0700728c */ /* 0x000fd2000bf05300 */
[----:B------:R-:W-:Y:S05]  /*00f0*/  BRA.U !UP0, `(.L_x_1) ;  /* 0x0000000108107547 */ /* 0x000fea000b800000 */
[----:B------:R-:W1:Y:S02]  /*0100*/  LDC.64 R2, c[0x0][0x888] ;  /* 0x00022200ff027b82 */ /* 0x000e640000000a00 */
[----:B-1----:R1:W5:Y:S01]  /*0110*/  LDG.E R35, desc[UR46][R2.64] ;  /* 0x0000002e02237981 */ /* 0x002362000c1e1900 */
[----:B------:R-:W-:Y:S01]  /*0120*/  HFMA2 R64, -RZ, RZ, 0, 5.9604644775390625e-08 ;  /* 0x00000001ff407431 */ /* 0x000fe200000001ff */
[----:B------:R-:W-:Y:S05]  /*0130*/  BRA `(.L_x_0) ;  /* 0x00000000000c7947 */ /* 0x000fea0003800000 */
.L_x_1:
[----:B------:R-:W1:Y:S01]  /*0140*/  LDCU UR6, c[0x0][0x880] ;  /* 0x00011000ff0677ac */ /* 0x000e620008000800 */
[----:B------:R-:W-:Y:S01]  /*0150*/  HFMA2 R64, -RZ, RZ, 0, 5.9604644775390625e-08 ;  /* 0x00000001ff407431 */ /* 0x000fe200000001ff */
[----:B-1----:R-:W-:-:S07]  /*0160*/  MOV R35, UR6 ;  /* 0x0000000600237c02 */ /* 0x002fce0008000f00 */
.L_x_0:
[----:B------:R-:W2:Y:S02]  /*0170*/  LDCU.64 UR6, c[0x0][0x8b0] ;  /* 0x00011600ff0677ac */ /* 0x000ea40008000a00 */
[----:B--2---:R-:W-:-:S04]  /*0180*/  UISETP.NE.U32.AND UP0, UPT, UR6, URZ, UPT ;  /* 0x000000ff0600728c */ /* 0x004fc8000bf05070 */
[----:B------:R-:W-:-:S09]  /*0190*/  UISETP.NE.AND.EX UP0, UPT, UR7, URZ, UPT, UP0 ;  /* 0x000000ff0700728c */ /* 0x000fd2000bf05300 */
[----:B------:R-:W-:Y:S05]  /*01a0*/  BRA.U UP0, `(.L_x_2) ;  /* 0x0000000100247547 */ /* 0x000fea000b800000 */
[----:B------:R-:W2:Y:S02]  /*01b0*/  LDCU.64 UR6, c[0x0][0x8a8] ;  /* 0x00011500ff0677ac */ /* 0x000ea40008000a00 */
[----:B--2---:R-:W-:-:S04]  /*01c0*/  UISETP.NE.U32.AND UP0, UPT, UR6, URZ, UPT ;  /* 0x000000ff0600728c */ /* 0x004fc8000bf05070 */
[----:B------:R-:W-:-:S09]  /*01d0*/  UISETP.NE.AND.EX UP0, UPT, UR7, URZ, UPT, UP0 ;  /* 0x000000ff0700728c */ /* 0x000fd2000bf05300 */
[----:B------:R-:W-:Y:S05]  /*01e0*/  BRA.U !UP0, `(.L_x_3) ;  /* 0x00000001080c7547 */ /* 0x000fea000b800000 */
[----:B-1----:R-:W1:Y:S02]  /*01f0*/  LDC.64 R2, c[0x0][0x8a8] ;  /* 0x00022a00ff027b82 */ /* 0x002e640000000a00 */
[----:B-1----:R2:W5:Y:S01]  /*0200*/  LDG.E R33, desc[UR46][R2.64] ;  /* 0x0000002e02217981 */ /* 0x002562000c1e1900 */
[----:B------:R-:W-:Y:S05]  /*0210*/  BRA `(.L_x_2) ;  /* 0x0000000000087947 */ /* 0x000fea0003800000 */
.L_x_3:
[----:B------:R-:W2:Y:S02]  /*0220*/  LDCU UR6, c[0x0][0x8a0] ;  /* 0x00011400ff0677ac */ /* 0x000ea40008000800 */
[----:B--2---:R-:W-:Y:S02]  /*0230*/  MOV R33, UR6 ;  /* 0x0000000600217c02 */ /* 0x004fe40008000f00 */
.L_x_2:
[----:B------:R-:W-:Y:S01]  /*0240*/  IMAD.U32 R0, RZ, RZ, UR8 ;  /* 0x00000008ff007e24 */ /* 0x000fe2000f8e00ff */
[----:B------:R-:W-:Y:S04]  /*0250*/  BSSY.RECONVERGENT B0, `(.L_x_4) ;  /* 0x000000c000007945 */ /* 0x000fe80003800200 */
[C---:B------:R-:W-:Y:S02]  /*0260*/  ISETP.NE.OR P1, PT, R0.reuse, 0x1, !P5 ;  /* 0x000000010000780c */ /* 0x040fe40006f25670 */
[----:B------:R-:W-:-:S11]  /*0270*/  ISETP.NE.OR P0, PT, R0, 0x3, !P5 ;  /* 0x000000030000780c */ /* 0x000fd60006f05670 */
[----:B------:R-:W-:Y:S05]  /*0280*/  @P1 BRA `(.L_x_5) ;  /* 0x0000000000201947 */ /* 0x000fea0003800000 */
[----:B------:R-:W3:Y:S02]  /*0290*/  LDCU.64 UR6, c[0x0][0x348] ;  /* 0x00006900ff0677ac */ /* 0x000ee40008000a00 */
[----:B---3--:R-:W-:Y:S02]  /*02a0*/  UIADD3 UR10, UP1, UPT, UR6, 0x80, URZ ;  /* 0x00000080060a7890 */ /* 0x008fe4000ff3e0ff */
[----:B------:R-:W-:Y:S02]  /*02b0*/  UIADD3 UR6, UP0, UPT, UR6, 0x180, URZ ;  /* 0x0000018006067890 */ /* 0x000fe4000ff1e0ff */
[----:B------:R-:W-:Y:S02]  /*02c0*/  UIADD3.X UR11, UPT, UPT, URZ, UR7, URZ, UP1, !UPT ;  /* 0x00000007ff0b7290 */ /* 0x000fe40008ffe4ff */
[----:B------:R-:W-:-:S07]  /*02d0*/  UIADD3.X UR7, UPT, UPT, URZ, UR7, URZ, UP0, !UPT ;  /* 0x00000007ff077290 */ /* 0x000fce00087fe4ff */
[----:B------:R3:W-:Y:S02]  /*02e0*/  UTMACCTL.PF [UR10] ;  /* 0x000000000a0079b9 */ /* 0x0007e40008040000 */
[----:B------:R3:W-:Y:S02]  /*02f0*/  UTMACCTL.PF [UR6] ;  /* 0x00000000060079b9 */ /* 0x0007e40008040000 */
[----:B---3--:R-:W-:Y:S01]  /*0300*/  NOP ;  /* 0x0000000000007918 */ /* 0x008fe20000000000 */
.L_x_5:
[----:B------:R-:W-:Y:S05]  /*0310*/  BSYNC.RECONVERGENT B0 ;  /* 0x0000000000007941 */ /* 0x000fea0003800200 */
.L_x_4:
[----:B------:R-:W-:Y:S04]  /*0320*/  BSSY.RECONVERGENT B0, `(.L_x_6) ;  /* 0x000000a000007945 */ /* 0x000fe80003800200 */
        /* <DEDUP_REMOVED lines=9> */
.L_x_7:
[----:B------:R-:W-:Y:S05]  /*03c0*/  BSYNC.RECONVERGENT B0 ;  /* 0x0000000000007941 */ /* 0x000fea0003800200 */
.L_x_6:
[----:B------:R-:W3:Y:S01]  /*03d0*/  LDCU.64 UR6, c[0x0][0x888] ;  /* 0x00011100ff0677ac */ /* 0x000ee20008000a00 */
[----:B------:R-:W-:Y:S02]  /*03e0*/  UISETP.EQ.U32.AND UP1, UPT, UR4, URZ, UPT ;  /* 0x000000ff0400728c */ /* 0x000fe4000bf22070 */
[----:B------:R-:W-:Y:S02]  /*03f0*/  UPLOP3.LUT UP2, UPT, UPT, UPT, UPT, 0x80, 0x8 ;  /* 0x000000000008789c */ /* 0x000fe40003f4f070 */
[----:B---3--:R-:W-:-:S04]  /*0400*/  UISETP.NE.U32.AND UP0, UPT, UR6, URZ, UPT ;  /* 0x000000ff0600728c */ /* 0x008fc8000bf05070 */
[----:B------:R-:W-:-:S04]  /*0410*/  UISETP.NE.AND.EX UP0, UPT, UR7, URZ, UPT, UP0 ;  /* 0x000000ff0700728c */ /* 0x000fc8000bf05300 */
[----:B------:R-:W-:-:S04]  /*0420*/  UISETP.EQ.OR.EX UP3, UPT, UR5, URZ, !UP0, UP1 ;  /* 0x000000ff0500728c */ /* 0x000fc8000c762710 */
[----:B------:R-:W-:-:S05]  /*0430*/  UP2UR UR50, UPR, URZ, 0x8 ;  /* 0x00000008ff327883 */ /* 0x000fca0008000000 */
[----:B------:R-:W-:Y:S07]  /*0440*/  BRA.U !UP3, `(.L_x_8) ;  /* 0x000000010b207547 */ /* 0x000fee000b800000 */
[----:B------:R-:W-:Y:S01]  /*0450*/  UISETP.NE.U32.AND UP2, UPT, UR4, URZ, UPT ;  /* 0x000000ff0400728c */ /* 0x000fe2000bf45070 */
[----:B-----5:R-:W-:Y:S01]  /*0460*/  FSETP.NEU.AND P0, PT, R35, RZ, PT ;  /* 0x000000ff2300720b */ /* 0x020fe20003f0d000 */
[----:B------:R-:W-:Y:S02]  /*0470*/  USEL UR4, URZ, 0xffffffff, UP0 ;  /* 0xffffffffff047887 */ /* 0x000fe40008000000 */
[----:B------:R-:W-:-:S10]  /*0480*/  UISETP.NE.AND.EX UP2, UPT, UR5, URZ, UPT, UP2 ;  /* 0x000000ff0500728c */ /* 0x000fd4000bf45320 */
[----:B------:R-:W-:Y:S01]  /*0490*/  VOTEU.ANY UP1, P0 ;  /* 0x0000000000ff7886 */ /* 0x000fe20000020100 */
[----:B------:R-:W-:-:S04]  /*04a0*/  @!UP2 USEL UR4, URZ, 0xffffffff, UP1 ;  /* 0xffffffffff04a887 */ /* 0x000fc80008800000 */
[----:B------:R-:W-:-:S04]  /*04b0*/  ULOP3.LUT UR4, UR4, 0x1, URZ, 0xc0, !UPT ;  /* 0x0000000104047892 */ /* 0x000fc8000f8ec0ff */
[----:B------:R-:W-:-:S11]  /*04c0*/  UISETP.NE.U32.AND UP2, UPT, UR4, 0x1, UPT ;  /* 0x000000010400788c */ /* 0x000fd6000bf45070 */
.L_x_8:
[----:B-12---:R-:W1:Y:S01]  /*04d0*/  SHFL.IDX PT, R2, R69, RZ, 0x1f ;  /* 0x00001fff45027589 */ /* 0x006e6200000e0000 */
[----:B------:R-:W-:-:S04]  /*04e0*/  UISETP.NE.AND UP1, UPT, UR8, 0x2, UPT ;  /* 0x000000020800788c */ /* 0x000fc8000bf25270 */
[----:B------:R-:W-:Y:S01]  /*04f0*/  USEL UR6, URZ, 0x1, UP1 ;  /* 0x00000001ff067887 */ /* 0x000fe20008800000 */
[----:B-1----:R-:W-:-:S13]  /*0500*/  ISETP.NE.AND P0, PT, R2, RZ, PT ;  /* 0x000000ff0200720c */ /* 0x002fda0003f05270 */
[----:B------:R-:W-:Y:S05]  /*0510*/  @P0 BRA `(.L_x_9) ;  /* 0x0000000000400947 */ /* 0x000fea0003800000 */
[----:B------:R-:W1:Y:S01]  /*0520*/  S2UR UR5, SR_CgaCtaId ;  /* 0x00000000000579c3 */ /* 0x000e620000008800 */
[----:B------:R-:W-:Y:S01]  /*0530*/  UMOV UR7, 0x400 ;  /* 0x0000040000077882 */ /* 0x000fe20000000000 */
[----:B------:R-:W-:Y:S01]  /*0540*/  UMOV UR4, 0x1 ;  /* 0x0000000100047882 */ /* 0x000fe20000000000 */
[----:B------:R-:W-:Y:S01]  /*0550*/  ELECT P0, URZ, PT ;  /* 0x0000000000ff782f */ /* 0x000fe20003800000 */
[----:B------:R-:W-:-:S04]  /*0560*/  UIADD3 UR10, UPT, UPT, -UR4, 0x100000, URZ ;  /* 0x00100000040a7890 */ /* 0x000fc8000fffe1ff */
[----:B------:R-:W-:Y:S02]  /*0570*/  USHF.L.U32 UR11, UR10, 0xb, URZ ;  /* 0x0000000b0a0b7899 */ /* 0x000fe400080006ff */
[----:B------:R-:W-:Y:S02]  /*0580*/  USHF.L.U32 UR10, UR10, 0x1, URZ ;  /* 0x000000010a0a7899 */ /* 0x000fe400080006ff */
[----:B-1----:R-:W-:Y:S01]  /*0590*/  ULEA UR5, UR5, UR7, 0x18 ;  /* 0x0000000705057291 */ /* 0x002fe2000f8ec0ff */
[----:B------:R-:W1:Y:S11]  /*05a0*/  FENCE.VIEW.ASYNC.S ;  /* 0x00000000000073c6 */ /* 0x000e760000000000 */
[----:B-1----:R1:W2:Y:S01]  /*05b0*/  SYNCS.EXCH.64 URZ, [UR5], UR10 ;  /* 0x0000000a05ff75b2 */ /* 0x0022a20008000100 */
[----:B------:R1:W3:Y:S01]  /*05c0*/  SYNCS.EXCH.64 URZ, [UR5+0x18], UR10 ;  /* 0x0000180a05ff75b2 */ /* 0x0002e20008000100 */
[----:B------:R1:W4:Y:S01]  /*05d0*/  SYNCS.EXCH.64 URZ, [UR5+0x8], UR10 ;  /* 0x0000080a05ff75b2 */ /* 0x0003220008000100 */
[----:B------:R1:W1:Y:S01]  /*05e0*/  SYNCS.EXCH.64 URZ, [UR5+0x20], UR10 ;  /* 0x0000200a05ff75b2 */ /* 0x0002620008000100 */
[----:B------:R1:W1:Y:S01]  /*05f0*/  SYNCS.EXCH.64 URZ, [UR5+0x10], UR10 ;  /* 0x0000100a05ff75b2 */ /* 0x0002620008000100 */
[----:B------:R1:W1:Y:S01]  /*0600*/  SYNCS.EXCH.64 URZ, [UR5+0x28], UR10 ;  /* 0x0000280a05ff75b2 */ /* 0x0002620008000100 */
[----:B------:R-:W-:Y:S01]  /*0610*/  NOP ;  /* 0x0000000000007918 */ /* 0x000fe20000000000 */
.L_x_9:
[----:B------:R-:W2:Y:S01]  /*0620*/  SHFL.IDX PT, R2, R69, RZ, 0x1f ;  /* 0x00001fff45027589 */ /* 0x000ea200000e0000 */
[----:B------:R-:W-:Y:S01]  /*0630*/  NOP ;  /* 0x0000000000007918 */ /* 0x000fe20000000000 */
[----:B--2---:R-:W-:-:S13]  /*0640*/  ISETP.NE.AND P0, PT, R2, 0x1, PT ;  /* 0x000000010200780c */ /* 0x004fda0003f05270 */
[----:B------:R-:W-:Y:S05]  /*0650*/  @P0 BRA `(.L_x_10) ;  /* 0x0000000000580947 */ /* 0x000fea0003800000 */
[----:B------:R-:W2:Y:S01]  /*0660*/  S2UR UR7, SR_CgaCtaId ;  /* 0x00000000000779c3 */ /* 0x000ea20000008800 */
[----:B------:R-:W-:Y:S01]  /*0670*/  UMOV UR9, 0x400 ;  /* 0x0000040000097882 */ /* 0x000fe20000000000 */
[----:B-1----:R-:W-:Y:S01]  /*0680*/  UMOV UR5, 0x20 ;  /* 0x0000002000057882 */ /* 0x002fe20000000000 */
[----:B------:R-:W-:Y:S01]  /*0690*/  UMOV UR4, 0x80 ;  /* 0x0000008000047882 */ /* 0x000fe20000000000 */
[----:B------:R-:W-:-:S04]  /*06a0*/  UIADD3 UR10, UPT, UPT, -UR5, 0x100000, URZ ;  /* 0x00100000050a7890 */ /* 0x000fc8000fffe1ff */
[----:B------:R-:W-:Y:S02]  /*06b0*/  USHF.L.U32 UR11, UR10, 0xb, URZ ;  /* 0x0000000b0a0b7899 */ /* 0x000fe400080006ff */
[----:B------:R-:W-:Y:S02]  /*06c0*/  USHF.L.U32 UR10, UR10, 0x1, URZ ;  /* 0x000000010a0a7899 */ /* 0x000fe400080006ff */
[----:B------:R-:W-:-:S04]  /*06d0*/  UIADD3 UR4, UPT, UPT, -UR4, 0x100000, URZ ;  /* 0x0010000004047890 */ /* 0x000fc8000fffe1ff */
[----:B------:R-:W-:Y:S02]  /*06e0*/  USHF.L.U32 UR5, UR4, 0xb, URZ ;  /* 0x0000000b04057899 */ /* 0x000fe400080006ff */
[----:B------:R-:W-:Y:S01]  /*06f0*/  USHF.L.U32 UR4, UR4, 0x1, URZ ;  /* 0x0000000104047899 */ /* 0x000fe200080006ff */
[----:B------:R-:W-:Y:S01]  /*0700*/  ELECT P0, URZ, PT ;  /* 0x0000000000ff782f */ /* 0x000fe20003800000 */
[----:B--2---:R-:W-:Y:S01]  /*0710*/  ULEA UR7, UR7, UR9, 0x18 ;  /* 0x0000000907077291 */ /* 0x004fe2000f8ec0ff */
[----:B------:R-:W1:Y:S11]  /*0720*/  FENCE.VIEW.ASYNC.S ;  /* 0x00000000000073c6 */ /* 0x000e760000000000 */
[----:B-1----:R2:W1:Y:S01]  /*0730*/  SYNCS.EXCH.64 URZ, [UR7+0x30], UR10 ;  /* 0x0000300a07ff75b2 */ /* 0x0024620008000100 */
[----:B------:R2:W1:Y:S01]  /*0740*/  SYNCS.EXCH.64 URZ, [UR7+0x50], UR4 ;  /* 0x0000500407ff75b2 */ /* 0x0004620008000100 */
[----:B------:R2:W1:Y:S01]  /*0750*/  SYNCS.EXCH.64 URZ, [UR7+0x38], UR10 ;  /* 0x0000380a07ff75b2 */ /* 0x0004620008000100 */
[----:B------:R2:W1:Y:S01]  /*0760*/  SYNCS.EXCH.64 URZ, [UR7+0x58], UR4 ;  /* 0x0000580407ff75b2 */ /* 0x0004620008000100 */
[----:B------:R2:W1:Y:S01]  /*0770*/  SYNCS.EXCH.64 URZ, [UR7+0x40], UR10 ;  /* 0x0000400a07ff75b2 */ /* 0x0004620008000100 */
[----:B------:R2:W1:Y:S01]  /*0780*/  SYNCS.EXCH.64 URZ, [UR7+0x60], UR4 ;  /* 0x0000600407ff75b2 */ /* 0x0004620008000100 */
[----:B------:R2:W1:Y:S01]  /*0790*/  SYNCS.EXCH.64 URZ, [UR7+0x48], UR10 ;  /* 0x0000480a07ff75b2 */ /* 0x0004620008000100 */
[----:B------:R2:W1:Y:S02]  /*07a0*/  SYNCS.EXCH.64 URZ, [UR7+0x68], UR4 ;  /* 0x0000680407ff75b2 */ /* 0x0004640008000100 */
[----:B--2---:R-:W-:Y:S01]  /*07b0*/  NOP ;  /* 0x0000000000007918 */ /* 0x004fe20000000000 */
.L_x_10:
[----:B------:R-:W2:Y:S01]  /*07c0*/  SHFL.IDX PT, R2, R69, RZ, 0x1f ;  /* 0x00001fff45027589 */ /* 0x000ea200000e0000 */
[----:B------:R-:W-:Y:S01]  /*07d0*/  NOP ;  /* 0x0000000000007918 */ /* 0x000fe20000000000 */
[----:B--2---:R-:W-:-:S13]  /*07e0*/  ISETP.NE.AND P0, PT, R2, 0x3, PT ;  /* 0x000000030200780c */ /* 0x004fda0003f05270 */
[----:B------:R-:W-:Y:S05]  /*07f0*/  @P0 BRA `(.L_x_11) ;  /* 0x0000000000300947 */ /* 0x000fea0003800000 */
[----:B-1----:R-:W1:Y:S01]  /*0800*/  S2UR UR5, SR_CgaCtaId ;  /* 0x00000000000579c3 */ /* 0x002e620000008800 */
        /* <DEDUP_REMOVED lines=8> */
[----:B-1----:R2:W1:Y:S01]  /*0890*/  SYNCS.EXCH.64 URZ, [UR5+0x70], UR10 ;  /* 0x0000700a05ff75b2 */ /* 0x0024620008000100 */
[----:B------:R2:W1:Y:S02]  /*08a0*/  SYNCS.EXCH.64 URZ, [UR5+0x78], UR10 ;  /* 0x0000780a05ff75b2 */ /* 0x0004640008000100 */
[----:B--2---:R-:W-:Y:S01]  /*08b0*/  NOP ;  /* 0x0000000000007918 */ /* 0x004fe20000000000 */
.L_x_11:
[----:B------:R-:W2:Y:S01]  /*08c0*/  SHFL.IDX PT, R2, R69, RZ, 0x1f ;  /* 0x00001fff45027589 */ /* 0x000ea200000e0000 */
[----:B------:R-:W-:Y:S01]  /*08d0*/  NOP ;  /* 0x0000000000007918 */ /* 0x000fe20000000000 */
[----:B--2---:R-:W-:-:S13]  /*08e0*/  ISETP.NE.AND P0, PT, R2, 0x4, PT ;  /* 0x000000040200780c */ /* 0x004fda0003f05270 */
[----:B------:R-:W-:Y:S05]  /*08f0*/  @P0 BRA `(.L_x_12) ;  /* 0x00000000004c0947 */ /* 0x000fea0003800000 */
[----:B-1----:R-:W1:Y:S01]  /*0900*/  S2UR UR5, SR_CgaCtaId ;  /* 0x00000000000579c3 */ /* 0x002e620000008800 */
[----:B------:R-:W-:Y:S01]  /*0910*/  UMOV UR9, 0x100 ;  /* 0x0000010000097882 */ /* 0x000fe20000000000 */
[----:B------:R-:W-:Y:S01]  /*0920*/  UMOV UR7, 0x400 ;  /* 0x0000040000077882 */ /* 0x000fe20000000000 */
[----:B------:R-:W-:Y:S01]  /*0930*/  USEL UR9, UR9, 0xe0, UP2 ;  /* 0x000000e009097887 */ /* 0x000fe20009000000 */
[----:B------:R-:W-:Y:S01]  /*0940*/  UMOV UR4, 0x1 ;  /* 0x0000000100047882 */ /* 0x000fe20000000000 */
[----:B------:R-:W-:Y:S01]  /*0950*/  ELECT P0, URZ, PT ;  /* 0x0000000000ff782f */ /* 0x000fe20003800000 */
[----:B------:R-:W-:-:S04]  /*0960*/  UIADD3 UR10, UPT, UPT, -UR4, 0x100000, URZ ;  /* 0x00100000040a7890 */ /* 0x000fc8000fffe1ff */
[----:B------:R-:W-:Y:S02]  /*0970*/  USHF.L.U32 UR11, UR10, 0xb, URZ ;  /* 0x0000000b0a0b7899 */ /* 0x000fe400080006ff */
[----:B------:R-:W-:Y:S02]  /*0980*/  USHF.L.U32 UR10, UR10, 0x1, URZ ;  /* 0x000000010a0a7899 */ /* 0x000fe400080006ff */
[----:B------:R-:W-:-:S04]  /*0990*/  UIADD3 UR12, UPT, UPT, -UR9, 0x100000, URZ ;  /* 0x00100000090c7890 */ /* 0x000fc8000fffe1ff */
[----:B------:R-:W-:Y:S02]  /*09a0*/  USHF.L.U32 UR13, UR12, 0xb, URZ ;  /* 0x0000000b0c0d7899 */ /* 0x000fe400080006ff */
[----:B------:R-:W-:Y:S02]  /*09b0*/  USHF.L.U32 UR12, UR12, 0x1, URZ ;  /* 0x000000010c0c7899 */ /* 0x000fe400080006ff */
[----:B-1----:R-:W-:Y:S01]  /*09c0*/  ULEA UR5, UR5, UR7, 0x18 ;  /* 0x0000000705057291 */ /* 0x002fe2000f8ec0ff */
[----:B------:R-:W1:Y:S11]  /*09d0*/  FENCE.VIEW.ASYNC.S ;  /* 0x00000000000073c6 */ /* 0x000e760000000000 */
[----:B-1----:R2:W1:Y:S01]  /*09e0*/  SYNCS.EXCH.64 URZ, [UR5+0x80], UR10 ;  /* 0x0000800a05ff75b2 */ /* 0x0024620008000100 */
[----:B------:R2:W1:Y:S01]  /*09f0*/  SYNCS.EXCH.64 URZ, [UR5+0x90], UR12 ;  /* 0x0000900c05ff75b2 */ /* 0x0004620008000100 */
[----:B------:R2:W1:Y:S01]  /*0a00*/  SYNCS.EXCH.64 URZ, [UR5+0x88], UR10 ;  /* 0x0000880a05ff75b2 */ /* 0x0004620008000100 */
[----:B------:R2:W1:Y:S02]  /*0a10*/  SYNCS.EXCH.64 URZ, [UR5+0x98], UR12 ;  /* 0x0000980c05ff75b2 */ /* 0x0004640008000100 */
[----:B--2---:R-:W-:Y:S01]  /*0a20*/  NOP ;  /* 0x0000000000007918 */ /* 0x004fe20000000000 */
.L_x_12:
        /* <DEDUP_REMOVED lines=26> */
.L_x_13:
        /* <DEDUP_REMOVED lines=18> */
.L_x_14:
[----:B-1----:R-:W1:Y:S01]  /*0cf0*/  S2UR UR5, SR_CTAID.X ;  /* 0x00000000000579c3 */ /* 0x002e620000002500 */
[----:B------:R-:W-:-:S05]  /*0d00*/  CS2R.32 R63, SR_CgaSize ;  /* 0x00000000003f7805 */ /* 0x000fca0000008a00 */
[----:B------:R-:W-:-:S05]  /*0d10*/  IMAD R63, R63, -0xa0, RZ ;  /* 0xffffff603f3f7824 */ /* 0x000fca00078e02ff */
[----:B------:R-:W-:-:S14]  /*0d20*/  R2UR UR9, R63 ;  /* 0x000000003f0972ca */ /* 0x000fdc00000e0000 */
[----:B------:R-:W2:Y:S01]  /*0d30*/  LDCU UR9, c[0x0][UR9+0x2b0] ;  /* 0x00005600090977ac */ /* 0x000ea20008000800 */
[----:B------:R-:W-:Y:S01]  /*0d40*/  NOP ;  /* 0x0000000000007918 */ /* 0x000fe20000000000 */
[----:B------:R-:W-:-:S05]  /*0d50*/  CS2R.32 R63, SR_CgaSize ;  /* 0x00000000003f7805 */ /* 0x000fca0000008a00 */
[----:B------:R-:W-:-:S05]  /*0d60*/  IMAD R63, R63, -0xa0, RZ ;  /* 0xffffff603f3f7824 */ /* 0x000fca00078e02ff */
[----:B------:R-:W-:-:S14]  /*0d70*/  R2UR UR7, R63 ;  /* 0x000000003f0772ca */ /* 0x000fdc00000e0000 */
[----:B------:R-:W3:Y:S01]  /*0d80*/  LDCU UR7, c[0x0][UR7+0x2b4] ;  /* 0x00005680070777ac */ /* 0x000ee20008000800 */
[----:B------:R-:W4:Y:S08]  /*0d90*/  S2UR UR4, SR_CTAID.Y ;  /* 0x00000000000479c3 */ /* 0x000f300000002600 */
[----:B------:R-:W3:Y:S01]  /*0da0*/  LDC R10, c[0x0][0xb24] ;  /* 0x0002c900ff0a7b82 */ /* 0x000ee20000000800 */
[----:B-1----:R-:W-:-:S02]  /*0db0*/  I2FP.F32.U32 R63, UR5 ;  /* 0x00000005003f7c45 */ /* 0x002fc40008201000 */
[----:B------:R-:W-:-:S05]  /*0dc0*/  CS2R.32 R3, SR_CgaSize ;  /* 0x0000000000037805 */ /* 0x000fca0000008a00 */
[----:B------:R-:W-:-:S06]  /*0dd0*/  IMAD R3, R3, -0xa0, RZ ;  /* 0xffffff6003037824 */ /* 0x000fcc00078e02ff */
[----:B------:R-:W1:Y:S01]  /*0de0*/  LDC R3, c[0x0][R3+0x2a0] ;  /* 0x0000a80003037b82 */ /* 0x000e620000000800 */
[----:B------:R-:W-:Y:S01]  /*0df0*/  MOV R15, UR5 ;  /* 0x00000005000f7c02 */ /* 0x000fe20008000f00 */
[----:B--2---:R-:W-:Y:S01]  /*0e00*/  FMUL R63, R63, UR9 ;  /* 0x000000093f3f7c20 */ /* 0x004fe20008400000 */
[----:B----4-:R-:W-:Y:S02]  /*0e10*/  I2FP.F32.U32 R62, UR4 ;  /* 0x00000004003e7c45 */ /* 0x010fe40008201000 */
[----:B------:R-:W-:-:S05]  /*0e20*/  CS2R.32 R2, SR_CgaSize ;  /* 0x0000000000027805 */ /* 0x000fca0000008a00 */
[----:B------:R-:W-:-:S06]  /*0e30*/  IMAD R2, R2, -0xa0, RZ ;  /* 0xffffff6002027824 */ /* 0x000fcc00078e02ff */
[----:B------:R-:W2:Y:S01]  /*0e40*/  LDC R2, c[0x0][R2+0x2a4] ;  /* 0x0000a90002027b82 */ /* 0x000ea20000000800 */
[----:B------:R-:W-:Y:S01]  /*0e50*/  MOV R14, UR4 ;  /* 0x00000004000e7c02 */ /* 0x000fe20008000f00 */
[----:B------:R-:W4:Y:S01]  /*0e60*/  F2I.U32.TRUNC.NTZ R63, R63 ;  /* 0x0000003f003f7305 */ /* 0x000f22000020f000 */
[----:B---3--:R-:W-:-:S05]  /*0e70*/  FMUL R62, R62, UR7 ;  /* 0x000000073e3e7c20 */ /* 0x008fca0008400000 */
[----:B------:R-:W-:Y:S01]  /*0e80*/  BAR.SYNC.DEFER_BLOCKING 0x0 ;  /* 0x0000000000007b1d */ /* 0x000fe20000010000 */
[----:B------:R-:W-:-:S05]  /*0e90*/  ISETP.GE.AND P0, PT, R10, 0x1, PT ;  /* 0x000000010a00780c */ /* 0x000fca0003f06270 */
[----:B------:R-:W3:Y:S02]  /*0ea0*/  F2I.U32.TRUNC.NTZ R62, R62 ;  /* 0x0000003e003e7305 */ /* 0x000ee4000020f000 */
[----:B------:R-:W2:Y:S01]  /*0eb0*/  S2UR UR36, SR_CTAID.Z ;  /* 0x00000000002479c3 */ /* 0x000ea20000002700 */
[----:B----4-:R-:W-:-:S05]  /*0ec0*/  IADD3 R63, PT, PT, -R63, RZ, RZ ;  /* 0x000000ff3f3f7210 */ /* 0x010fca0007ffe1ff */
[----:B-1----:R-:W-:Y:S01]  /*0ed0*/  IMAD R63, R3, R63, UR5 ;  /* 0x00000005033f7e24 */ /* 0x002fe2000f8e023f */
[----:B---3--:R-:W-:-:S05]  /*0ee0*/  IADD3 R62, PT, PT, -R62, RZ, RZ ;  /* 0x000000ff3e3e7210 */ /* 0x008fca0007ffe1ff */
[----:B--2---:R-:W-:Y:S01]  /*0ef0*/  IMAD R62, R2, R62, UR4 ;  /* 0x00000004023e7e24 */ /* 0x004fe2000f8e023e */
[----:B------:R-:W-:Y:S06]  /*0f00*/  @!P0 BRA `(.L_x_15) ;  /* 0x0000000000b88947 */ /* 0x000fec0003800000 */
[----:B------:R-:W1:Y:S01]  /*0f10*/  LDC.64 R4, c[0x0][0xb18] ;  /* 0x0002c600ff047b82 */ /* 0x000e620000000a00 */
[----:B------:R-:W-:-:S07]  /*0f20*/  ISETP.NE.AND P0, PT, R10, 0x1, PT ;  /* 0x000000010a00780c */ /* 0x000fce0003f05270 */
[----:B------:R-:W2:Y:S08]  /*0f30*/  LDC R9, c[0x0][0xb0c] ;  /* 0x0002c300ff097b82 */ /* 0x000eb00000000800 */
[----:B------:R-:W3:Y:S08]  /*0f40*/  LDC R12, c[0x0][0x370] ;  /* 0x0000dc00ff0c7b82 */ /* 0x000ef00000000800 */
[----:B------:R-:W4:Y:S01]  /*0f50*/  LDC R11, c[0x0][0x374] ;  /* 0x0000dd00ff0b7b82 */ /* 0x000f220000000800 */
[----:B-1----:R-:W-:-:S07]  /*0f60*/  ISETP.NE.AND P1, PT, R4, 0x1, PT ;  /* 0x000000010400780c */ /* 0x002fce0003f25270 */
[----:B------:R-:W3:Y:S01]  /*0f70*/  LDC.64 R6, c[0x0][0xb10] ;  /* 0x0002c400ff067b82 */ /* 0x000ee20000000a00 */
[----:B--2---:R-:W-:-:S07]  /*0f80*/  ISETP.NE.AND P2, PT, R9, 0x1, PT ;  /* 0x000000010900780c */ /* 0x004fce0003f45270 */
[----:B------:R-:W1:Y:S08]  /*0f90*/  LDC R8, c[0x0][0xb20] ;  /* 0x0002c800ff087b82 */ /* 0x000e700000000800 */
[----:B------:R-:W2:Y:S01]  /*0fa0*/  LDC.64 R2, c[0x0][0xb28] ;  /* 0x0002ca00ff027b82 */ /* 0x000ea20000000a00 */
[----:B----4-:R-:W-:-:S04]  /*0fb0*/  IMAD.HI.U32 R13, R11, R5, RZ ;  /* 0x000000050b0d7227 */ /* 0x010fc800078e00ff */
[----:B------:R-:W-:-:S04]  /*0fc0*/  IMAD.HI.U32 R5, R14, R5, RZ ;  /* 0x000000050e057227 */ /* 0x000fc800078e00ff */
[----:B---3--:R-:W-:-:S05]  /*0fd0*/  IMAD.HI.U32 R16, R12, R6, RZ ;  /* 0x000000060c107227 */ /* 0x008fca00078e00ff */
[-C--:B------:R-:W-:Y:S01]  /*0fe0*/  @P2 SHF.R.U32.HI R12, RZ, R7.reuse, R16 ;  /* 0x00000007ff0c2219 */ /* 0x080fe20000011610 */
[----:B------:R-:W-:Y:S01]  /*0ff0*/  IMAD.HI.U32 R16, R15, R6, RZ ;  /* 0x000000060f107227 */ /* 0x000fe200078e00ff */
[-C--:B-1----:R-:W-:Y:S02]  /*1000*/  @P1 SHF.R.U32.HI R11, RZ, R8.reuse, R13 ;  /* 0x00000008ff0b1219 */ /* 0x082fe4000001160d */
[----:B------:R-:W-:Y:S02]  /*1010*/  SHF.R.U32.HI R5, RZ, R8, R5 ;  /* 0x00000008ff057219 */ /* 0x000fe40000011605 */
[----:B------:R-:W-:Y:S02]  /*1020*/  SHF.R.U32.HI R16, RZ, R7, R16 ;  /* 0x00000007ff107219 */ /* 0x000fe40000011610 */
[----:B------:R-:W-:Y:S01]  /*1030*/  SEL R5, R14, R5, !P1 ;  /* 0x000000050e057207 */ /* 0x000fe20004800000 */
[----:B--2---:R-:W-:Y:S01]  /*1040*/  IMAD.HI.U32 R13, R11, R2, RZ ;  /* 0x000000020b0d7227 */ /* 0x004fe200078e00ff */
[----:B------:R-:W-:-:S03]  /*1050*/  SEL R16, R15, R16, !P2 ;  /* 0x000000100f107207 */ /* 0x000fc60005000000 */
[----:B------:R-:W-:Y:S01]  /*1060*/  IMAD.HI.U32 R6, R12, R2, RZ ;  /* 0x000000020c067227 */ /* 0x000fe200078e00ff */
[----:B------:R-:W-:-:S04]  /*1070*/  @P0 SHF.R.U32.HI R11, RZ, R3, R13 ;  /* 0x00000003ff0b0219 */ /* 0x000fc8000001160d */
[----:B------:R-:W-:Y:S01]  /*1080*/  @P0 SHF.R.U32.HI R12, RZ, R3, R6 ;  /* 0x00000003ff0c0219 */ /* 0x000fe20000011606 */
[----:B------:R-:W-:-:S04]  /*1090*/  IMAD R11, R11, R10, RZ ;  /* 0x0000000a0b0b7224 */ /* 0x000fc800078e02ff */
[----:B------:R-:W-:Y:S01]  /*10a0*/  IMAD R6, R12, R10, RZ ;  /* 0x0000000a0c067224 */ /* 0x000fe200078e02ff */
[----:B------:R-:W-:-:S04]  /*10b0*/  ISETP.GE.AND P1, PT, R5, R11, PT ;  /* 0x0000000b0500720c */ /* 0x000fc80003f26270 */
[----:B------:R-:W-:Y:S01]  /*10c0*/  ISETP.GE.OR P1, PT, R16, R6, P1 ;  /* 0x000000061000720c */ /* 0x000fe20000f26670 */
[----:B------:R-:W-:-:S05]  /*10d0*/  IMAD.HI.U32 R6, R5, R2, RZ ;  /* 0x0000000205067227 */ /* 0x000fca00078e00ff */
[----:B------:R-:W-:-:S04]  /*10e0*/  SHF.R.U32.HI R6, RZ, R3, R6 ;  /* 0x00000003ff067219 */ /* 0x000fc80000011606 */
[----:B------:R-:W-:-:S03]  /*10f0*/  SEL R6, R5, R6, !P0 ;  /* 0x0000000605067207 */ /* 0x000fc60004000000 */
[----:B------:R-:W-:Y:S01]  /*1100*/  @!P1 IMAD.HI.U32 R7, R16, R2, RZ ;  /* 0x0000000210079227 */ /* 0x000fe200078e00ff */
[----:B------:R-:W-:-:S04]  /*1110*/  IADD3 R2, PT, PT, -R6, RZ, RZ ;  /* 0x000000ff06027210 */ /* 0x000fc80007ffe1ff */
[----:B------:R-:W-:Y:S01]  /*1120*/  @!P1 SHF.R.U32.HI R3, RZ, R3, R7 ;  /* 0x00000003ff039219 */ /* 0x000fe20000011607 */
[----:B------:R-:W-:Y:S01]  /*1130*/  IMAD R2, R10, R2, R5 ;  /* 0x000000020a027224 */ /* 0x000fe200078e0205 */
[----:B------:R-:W-:Y:S02]  /*1140*/  IADD3 R7, PT, PT, -R5, RZ, RZ ;  /* 0x000000ff05077210 */ /* 0x000fe40007ffe1ff */
[----:B------:R-:W-:-:S03]  /*1150*/  @!P1 SEL R3, R16, R3, !P0 ;  /* 0x0000000310039207 */ /* 0x000fc60004000000 */
[----:B------:R-:W-:Y:S02]  /*1160*/  IMAD R7, R4, R7, R14 ;  /* 0x0000000704077224 */ /* 0x000fe400078e020e */
[--C-:B------:R-:W-:Y:S02]  /*1170*/  @!P1 IMAD.IADD R6, R6, 0x1, -R3.reuse ;  /* 0x0000000106069824 */ /* 0x100fe400078e0a03 */
[----:B------:R-:W-:Y:S01]  /*1180*/  @!P1 IMAD R3, R2, R12, R3 ;  /* 0x0000000c02039224 */ /* 0x000fe200078e0203 */
[----:B------:R-:W-:Y:S01]  /*1190*/  IADD3 R2, PT, PT, -R16, RZ, RZ ;  /* 0x000000ff10027210 */ /* 0x000fe20007ffe1ff */
[----:B------:R-:W-:Y:S02]  /*11a0*/  @!P1 IMAD R5, R6, R10, R16 ;  /* 0x0000000a06059224 */ /* 0x000fe400078e0210 */
[----:B------:R-:W-:Y:S02]  /*11b0*/  @!P1 IMAD.MOV.U32 R16, RZ, RZ, R3 ;  /* 0x000000ffff109224 */ /* 0x000fe400078e0003 */
[----:B------:R-:W-:-:S02]  /*11c0*/  IMAD R2, R9, R2, R15 ;  /* 0x0000000209027224 */ /* 0x000fc400078e020f */
[----:B------:R-:W-:Y:S02]  /*11d0*/  IMAD R14, R5, R4, R7 ;  /* 0x00000004050e7224 */ /* 0x000fe400078e0207 */
[----:B------:R-:W-:Y:S02]  /*11e0*/  IMAD R15, R16, R9, R2 ;  /* 0x00000009100f7224 */ /* 0x000fe400078e0202 */
.L_x_15:
[----:B------:R-:W1:Y:S01]  /*11f0*/  LDCU UR4, c[0x0][0xb30] ;  /* 0x00016600ff0477ac */ /* 0x000e620008000800 */
[----:B------:R-:W2:Y:S08]  /*1200*/  S2UR UR37, SR_CgaCtaId ;  /* 0x00000000002579c3 */ /* 0x000eb00000008800 */
[----:B------:R-:W3:Y:S01]  /*1210*/  LDC R26, c[0x0][0xb24] ;  /* 0x0002c900ff1a7b82 */ /* 0x000ee20000000800 */
[----:B-1----:R-:W-:-:S09]  /*1220*/  UISETP.NE.AND UP1, UPT, UR4, 0x1, UPT ;  /* 0x000000010400788c */ /* 0x002fd2000bf25270 */
[----:B--2---:R-:W-:Y:S05]  /*1230*/  BRA.U UP1, `(.L_x_16) ;  /* 0x0000000101407547 */ /* 0x004fea000b800000 */
[----:B------:R-:W1:Y:S08]  /*1240*/  LDC.64 R4, c[0x0][0xb10] ;  /* 0x0002c400ff047b82 */ /* 0x000e700000000a00 */
[----:B------:R-:W2:Y:S08]  /*1250*/  LDC.64 R2, c[0x0][0xb18] ;  /* 0x0002c600ff027b82 */ /* 0x000eb00000000a00 */
[----:B------:R-:W4:Y:S08]  /*1260*/  LDC R6, c[0x0][0xb20] ;  /* 0x0002c800ff067b82 */ /* 0x000f300000000800 */
[----:B------:R-:W3:Y:S01]  /*1270*/  LDC R7, c[0x0][0xb0c] ;  /* 0x0002c300ff077b82 */ /* 0x000ee20000000800 */
[----:B-1----:R-:W-:-:S05]  /*1280*/  IMAD.HI.U32 R4, R15, R4, RZ ;  /* 0x000000040f047227 */ /* 0x002fca00078e00ff */
[----:B------:R-:W-:Y:S01]  /*1290*/  SHF.R.U32.HI R4, RZ, R5, R4 ;  /* 0x00000005ff047219 */ /* 0x000fe20000011604 */
[----:B--2---:R-:W-:Y:S01]  /*12a0*/  IMAD.HI.U32 R3, R14, R3, RZ ;  /* 0x000000030e037227 */ /* 0x004fe200078e00ff */
[----:B------:R-:W-:-:S04]  /*12b0*/  ISETP.NE.AND P0, PT, R2, 0x1, PT ;  /* 0x000000010200780c */ /* 0x000fc80003f05270 */
[----:B----4-:R-:W-:-:S04]  /*12c0*/  SHF.R.U32.HI R3, RZ, R6, R3 ;  /* 0x00000006ff037219 */ /* 0x010fc80000011603 */
[----:B------:R-:W-:Y:S02]  /*12d0*/  SEL R3, R14, R3, !P0 ;  /* 0x000000030e037207 */ /* 0x000fe40004000000 */
[----:B---3--:R-:W-:-:S04]  /*12e0*/  ISETP.NE.AND P1, PT, R7, 0x1, PT ;  /* 0x000000010700780c */ /* 0x008fc80003f25270 */
[----:B------:R-:W-:-:S05]  /*12f0*/  SEL R4, R15, R4, !P1 ;  /* 0x000000040f047207 */ /* 0x000fca0004800000 */
[----:B------:R-:W-:Y:S02]  /*1300*/  IMAD.IADD R5, R3, 0x1, -R4 ;  /* 0x0000000103057824 */ /* 0x000fe400078e0a04 */
[----:B------:R-:W-:Y:S02]  /*1310*/  IMAD.IADD R3, R4, 0x1, -R3 ;  /* 0x0000000104037824 */ /* 0x000fe400078e0a03 */
[----:B------:R-:W-:Y:S02]  /*1320*/  IMAD R15, R5, R7, R15 ;  /* 0x00000007050f7224 */ /* 0x000fe400078e020f */
[----:B------:R-:W-:-:S07]  /*1330*/  IMAD R14, R3, R2, R14 ;  /* 0x00000002030e7224 */ /* 0x000fce00078e020e */
.L_x_16:
[----:B------:R-:W-:Y:S01]  /*1340*/  BAR.SYNC.DEFER_BLOCKING 0x0 ;  /* 0x0000000000007b1d */ /* 0x000fe20000010000 */
[----:B------:R-:W-:Y:S01]  /*1350*/  UISETP.NE.AND UP1, UPT, UR8, 0x2, UPT ;  /* 0x000000020800788c */ /* 0x000fe2000bf25270 */
[----:B------:R-:W-:Y:S02]  /*1360*/  ISETP.NE.OR P5, PT, R0, 0x2, !P5 ;  /* 0x000000020000780c */ /* 0x000fe40006fa5670 */
[----:B------:R-:W-:-:S06]  /*1370*/  LOP3.LUT R2, R76, 0x1f, RZ, 0xc0, !PT ;  /* 0x0000001f4c027812 */ /* 0x000fcc00078ec0ff */
[----:B------:R-:W-:Y:S05]  /*1380*/  BRA.U UP1, `(.L_x_17) ;  /* 0x0000001101387547 */ /* 0x000fea000b800000 */
[----:B------:R-:W1:Y:S01]  /*1390*/  LDCU UR13, c[0x0][0x38c] ;  /* 0x00007180ff0d77ac */ /* 0x000e620008000800 */
[----:B------:R-:W2:Y:S01]  /*13a0*/  LDC R8, c[0x0][0x370] ;  /* 0x0000dc00ff087b82 */ /* 0x000ea20000000800 */
[----:B------:R-:W-:Y:S01]  /*13b0*/  PLOP3.LUT P1, PT, PT, PT, UP2, 0x80, 0x8 ;  /* 0x000000000008781c */ /* 0x000fe20003f2f028 */
[----:B------:R-:W-:Y:S01]  /*13c0*/  IMAD.MOV.U32 R17, RZ, RZ, 0x1 ;  /* 0x00000001ff117424 */ /* 0x000fe200078e00ff */
[----:B------:R-:W-:Y:S01]  /*13d0*/  ISETP.EQ.OR P4, PT, R2, RZ, P5 ;  /* 0x000000ff0200720c */ /* 0x000fe20002f82670 */
[----:B------:R-:W-:Y:S01]  /*13e0*/  IMAD.MOV.U32 R16, RZ, RZ, RZ ;  /* 0x000000ffff107224 */ /* 0x000fe200078e00ff */
[----:B------:R-:W-:Y:S02]  /*13f0*/  PLOP3.LUT P1, PT, P1, PT, PT, 0x8, 0x80 ;  /* 0x000000000080781c */ /* 0x000fe40000f2e170 */
[----:B------:R-:W-:Y:S01]  /*1400*/  CS2R R12, SRZ ;  /* 0x00000000000c7805 */ /* 0x000fe2000001ff00 */
[----:B------:R-:W-:Y:S01]  /*1410*/  IMAD.MOV.U32 R11, RZ, RZ, 0x1 ;  /* 0x00000001ff0b7424 */ /* 0x000fe200078e00ff */
[----:B------:R-:W4:Y:S01]  /*1420*/  LDC R0, c[0x0][0x374] ;  /* 0x0000dd00ff007b82 */ /* 0x000f220000000800 */
[----:B------:R-:W2:Y:S01]  /*1430*/  LDCU.64 UR22, c[0x0][0x348] ;  /* 0x00006900ff1677ac */ /* 0x000ea20008000a00 */
[----:B------:R-:W-:Y:S01]  /*1440*/  UMOV UR6, URZ ;  /* 0x000000ff00067c82 */ /* 0x000fe20008000000 */
[----:B-1----:R-:W-:-:S04]  /*1450*/  UIADD3 UR5, UPT, UPT, UR13, 0x1f, URZ ;  /* 0x0000001f0d057890 */ /* 0x002fc8000fffe0ff */
[----:B------:R-:W-:-:S04]  /*1460*/  USHF.R.S32.HI UR4, URZ, 0x1f, UR5 ;  /* 0x0000001fff047899 */ /* 0x000fc80008011405 */
[----:B------:R-:W-:-:S04]  /*1470*/  ULEA.HI UR4, UR4, UR5, URZ, 0x5 ;  /* 0x0000000504047291 */ /* 0x000fc8000f8f28ff */
[----:B------:R-:W-:Y:S02]  /*1480*/  USHF.R.S32.HI UR15, URZ, 0x5, UR4 ;  /* 0x00000005ff0f7899 */ /* 0x000fe40008011404 */
[----:B------:R-:W-:Y:S02]  /*1490*/  UIADD3 UR4, UPT, UPT, UR13, -0x1, URZ ;  /* 0xffffffff0d047890 */ /* 0x000fe4000fffe0ff */
[----:B------:R-:W-:Y:S02]  /*14a0*/  UISETP.LT.U32.AND UP0, UPT, UR15, 0x3, UPT ;  /* 0x000000030f00788c */ /* 0x000fe4000bf01070 */
[----:B------:R-:W-:Y:S02]  /*14b0*/  UISETP.GE.U32.AND UP1, UPT, UR4, -0x3f, UPT ;  /* 0xffffffc10400788c */ /* 0x000fe4000bf26070 */
[----:B------:R-:W-:Y:S02]  /*14c0*/  USEL UR14, UR15, 0x3, UP0 ;  /* 0x000000030f0e7887 */ /* 0x000fe40008000000 */
[----:B------:R-:W-:-:S02]  /*14d0*/  UIADD3 UR13, UPT, UPT, UR13, 0x3e, URZ ;  /* 0x0000003e0d0d7890 */ /* 0x000fc4000fffe0ff */
[----:B------:R-:W-:Y:S02]  /*14e0*/  UIADD3 UR5, UPT, UPT, UR14, -0x1, URZ ;  /* 0xffffffff0e057890 */ /* 0x000fe4000fffe0ff */
[----:B------:R-:W-:-:S03]  /*14f0*/  UIADD3 UR7, UPT, UPT, UR15, -UR14, URZ ;  /* 0x8000000e0f077290 */ /* 0x000fc6000fffe0ff */
[----:B------:R-:W-:-:S04]  /*1500*/  @UP1 UIADD3 UR5, UPT, UPT, UR14, URZ, URZ ;  /* 0x000000ff0e051290 */ /* 0x000fc8000fffe0ff */
[----:B--2---:R-:W-:-:S12]  /*1510*/  UIADD3 UR5, UPT, UPT, UR5, 0x1, URZ ;  /* 0x0000000105057890 */ /* 0x004fd8000fffe0ff */
.L_x_35:
[----:B------:R-:W-:Y:S01]  /*1520*/  UISETP.NE.AND UP0, UPT, UR37, URZ, UPT ;  /* 0x000000ff2500728c */ /* 0x000fe2000bf05270 */
[----:B------:R-:W1:Y:S08]  /*1530*/  S2UR UR37, SR_CgaCtaId ;  /* 0x00000000002579c3 */ /* 0x000e700000008800 */
[----:B------:R-:W-:Y:S05]  /*1540*/  BRA.U UP0, `(.L_x_18) ;  /* 0x0000000100347547 */ /* 0x000fea000b800000 */
[----:B------:R-:W2:Y:S01]  /*1550*/  S2R R2, SR_CgaCtaId ;  /* 0x0000000000027919 */ /* 0x000ea20000008800 */
[----:B------:R-:W-:-:S04]  /*1560*/  MOV R3, 0x400 ;  /* 0x0000040000037802 */ /* 0x000fc80000000f00 */
[----:B--2---:R-:W-:Y:S02]  /*1570*/  LEA R2, R2, R3, 0x18 ;  /* 0x0000000302027211 */ /* 0x004fe400078ec0ff */
[----:B------:R-:W-:-:S03]  /*1580*/  SHF.L.U32 R3, R11, 0x1f, RZ ;  /* 0x0000001f0b037819 */ /* 0x000fc600000006ff */
[----:B------:R-:W-:-:S04]  /*1590*/  IMAD R2, R12, 0x8, R2 ;  /* 0x000000080c027824 */ /* 0x000fc800078e0202 */
[----:B------:R-:W2:Y:S02]  /*15a0*/  SYNCS.PHASECHK.TRANS64.TRYWAIT P0, [R2+URZ+0xf0], R3 ;  /* 0x0000f003020075a7 */ /* 0x000ea400080011ff */
[----:B--2---:R-:W-:Y:S05]  /*15b0*/  @!P0 BRA `(.L_x_19) ;  /* 0x00000098001c8947 */ /* 0x004fea0003800000 */
.L_x_166:
[----:B------:R-:W-:Y:S01]  /*15c0*/  VIADD R12, R12, 0x1 ;  /* 0x000000010c0c7836 */ /* 0x000fe20000000000 */
[----:B------:R2:W-:Y:S04]  /*15d0*/  SYNCS.ARRIVE.TRANS64.A1T0 RZ, [R2+URZ+0xe0], RZ ;  /* 0x0000e0ff02ff79a7 */ /* 0x0005e800081000ff */
[----:B------:R-:W-:-:S04]  /*15e0*/  ISETP.NE.AND P0, PT, R12, 0x2, PT ;  /* 0x000000020c00780c */ /* 0x000fc80003f05270 */
[----:B------:R-:W-:Y:S02]  /*15f0*/  SEL R12, R12, RZ, P0 ;  /* 0x000000ff0c0c7207 */ /* 0x000fe40000000000 */
[----:B--2---:R-:W-:-:S04]  /*1600*/  SEL R2, RZ, 0x1, P0 ;  /* 0x00000001ff027807 */ /* 0x004fc80000000000 */
[----:B------:R-:W-:-:S07]  /*1610*/  LOP3.LUT R11, R11, R2, RZ, 0x3c, !PT ;  /* 0x000000020b0b7212 */ /* 0x000fce00078e3cff */
.L_x_18:
[----:B------:R-:W-:Y:S01]  /*1620*/  UMOV UR4, 0x400 ;  /* 0x0000040000047882 */ /* 0x000fe20000000000 */
[----:B------:R-:W-:Y:S01]  /*1630*/  SHF.L.U32 R2, R17, 0x1f, RZ ;  /* 0x0000001f11027819 */ /* 0x000fe200000006ff */
[----:B-1----:R-:W-:Y:S01]  /*1640*/  ULEA UR4, UR37, UR4, 0x18 ;  /* 0x0000000425047291 */ /* 0x002fe2000f8ec0ff */
[----:B------:R-:W-:Y:S01]  /*1650*/  R2UR UR35, R15 ;  /* 0x000000000f2372ca */ /* 0x000fe200000e0000 */
[----:B------:R-:W-:Y:S01]  /*1660*/  UISETP.GE.U32.AND UP0, UPT, UR13, 0x3f, UPT ;  /* 0x0000003f0d00788c */ /* 0x000fe2000bf06070 */
[----:B------:R-:W-:Y:S01]  /*1670*/  R2UR UR11, R14 ;  /* 0x000000000e0b72ca */ /* 0x000fe200000e0000 */
[----:B------:R-:W-:Y:S01]  /*1680*/  ULEA UR8, UR6, UR4, 0x3 ;  /* 0x0000000406087291 */ /* 0x000fe2000f8e18ff */
[----:B------:R-:W-:-:S08]  /*1690*/  UMOV UR24, URZ ;  /* 0x000000ff00187c82 */ /* 0x000fd00008000000 */
[----:B------:R1:W2:Y:S01]  /*16a0*/  SYNCS.PHASECHK.TRANS64.TRYWAIT P0, [UR8+0x18], R2 ;  /* 0x00001802ff0075a7 */ /* 0x0002a20008001108 */
[----:B------:R-:W-:Y:S02]  /*16b0*/  USHF.L.U32 UR35, UR35, 0x6, URZ ;  /* 0x0000000623237899 */ /* 0x000fe400080006ff */
[----:B------:R-:W-:Y:S01]  /*16c0*/  USHF.L.U32 UR11, UR11, 0x8, URZ ;  /* 0x000000080b0b7899 */ /* 0x000fe200080006ff */
[----:B------:R-:W-:Y:S11]  /*16d0*/  BRA.U !UP0, `(.L_x_20) ;  /* 0x0000000108a87547 */ /* 0x000ff6000b800000 */
[----:B------:R-:W-:Y:S01]  /*16e0*/  UMOV UR16, URZ ;  /* 0x000000ff00107c82 */ /* 0x000fe20008000000 */
[----:B------:R-:W-:-:S05]  /*16f0*/  UMOV UR17, UR6 ;  /* 0x0000000600117c82 */ /* 0x000fca0008000000 */
.L_x_25:
[----:B-1----:R-:W-:Y:S01]  /*1700*/  ULEA UR33, UR17, UR4, 0x3 ;  /* 0x0000000411217291 */ /* 0x002fe2000f8e18ff */
[----:B--2---:R-:W-:Y:S01]  /*1710*/  @!P5 MOV R3, 0xa000 ;  /* 0x0000a0000003d802 */ /* 0x004fe20000000f00 */
[----:B--2---:R-:W-:Y:S10]  /*1720*/  @P0 BRA `(.L_x_21) ;  /* 0x00000000000c0947 */ /* 0x004ff40003800000 */
[----:B------:R-:W-:-:S04]  /*1730*/  SHF.L.U32 R4, R17, 0x1f, RZ ;  /* 0x0000001f11047819 */ /* 0x000fc800000006ff */
[----:B------:R-:W2:Y:S02]  /*1740*/  SYNCS.PHASECHK.TRANS64.TRYWAIT P0, [UR33+0x18], R4 ;  /* 0x00001804ff0075a7 */ /* 0x000ea40008001121 */
[----:B--2---:R-:W-:Y:S05]  /*1750*/  @!P0 BRA `(.L_x_22) ;  /* 0x0000009400c88947 */ /* 0x004fea0003800000 */
.L_x_21:
[----:B------:R2:W-:Y:S01]  /*1760*/  @!P5 SYNCS.ARRIVE.TRANS64 RZ, [UR33], R3 ;  /* 0x00000003ffffd9a7 */ /* 0x0005e20008000021 */
[----:B------:R-:W-:Y:S04]  /*1770*/  BSSY.RECONVERGENT B0, `(.L_x_23) ;  /* 0x0000003000007945 */ /* 0x000fe80003800200 */
[----:B------:R-:W-:Y:S05]  /*1780*/  @P4 BRA `(.L_x_24) ;  /* 0x0000000000044947 */ /* 0x000fea0003800000 */
[----:B------:R-:W-:Y:S05]  /*1790*/  BPT.TRAP 0x1 ;  /* 0x000000040000795c */ /* 0x000fea0000300000 */
.L_x_24:
[----:B------:R-:W-:Y:S05]  /*17a0*/  BSYNC.RECONVERGENT B0 ;  /* 0x0000000000007941 */ /* 0x000fea0003800200 */
.L_x_23:
[----:B------:R-:W-:Y:S02]  /*17b0*/  UIADD3 UR6, UPT, UPT, UR17, 0x1, URZ ;  /* 0x0000000111067890 */ /* 0x000fe4000fffe0ff */
[----:B------:R-:W-:Y:S02]  /*17c0*/  ULEA UR32, UR17, UR4, 0xd ;  /* 0x0000000411207291 */ /* 0x000fe4000f8e68ff */
[----:B------:R-:W-:Y:S02]  /*17d0*/  UISETP.NE.AND UP0, UPT, UR6, 0x3, UPT ;  /* 0x000000030600788c */ /* 0x000fe4000bf05270 */
[----:B------:R-:W-:Y:S02]  /*17e0*/  UIADD3 UR26, UP1, UPT, UR22, 0x80, URZ ;  /* 0x00000080161a7890 */ /* 0x000fe4000ff3e0ff */
[----:B------:R-:W-:Y:S02]  /*17f0*/  USEL UR9, URZ, 0x1, UP0 ;  /* 0x00000001ff097887 */ /* 0x000fe40008000000 */
[----:B------:R-:W-:-:S02]  /*1800*/  USEL UR6, UR6, URZ, UP0 ;  /* 0x000000ff06067287 */ /* 0x000fc40008000000 */
[----:B------:R-:W-:Y:S02]  /*1810*/  UIADD3 UR20, UP0, UPT, UR22, 0x180, URZ ;  /* 0x0000018016147890 */ /* 0x000fe4000ff1e0ff */
[----:B------:R-:W-:Y:S01]  /*1820*/  ULEA UR8, UR6, UR4, 0x3 ;  /* 0x0000000406087291 */ /* 0x000fe2000f8e18ff */
[----:B------:R-:W-:Y:S01]  /*1830*/  LOP3.LUT R17, R17, UR9, RZ, 0x3c, !PT ;  /* 0x0000000911117c12 */ /* 0x000fe2000f8e3cff */
[----:B------:R-:W-:Y:S02]  /*1840*/  USHF.L.U32 UR34, UR16, 0x5, URZ ;  /* 0x0000000510227899 */ /* 0x000fe400080006ff */
[----:B------:R-:W-:Y:S01]  /*1850*/  UIADD3.X UR27, UPT, UPT, URZ, UR23, URZ, UP1, !UPT ;  /* 0x00000017ff1b7290 */ /* 0x000fe20008ffe4ff */
[----:B-1----:R-:W-:Y:S01]  /*1860*/  SHF.L.U32 R2, R17, 0x1f, RZ ;  /* 0x0000001f11027819 */ /* 0x002fe200000006ff */
[----:B------:R-:W-:Y:S02]  /*1870*/  UIADD3 UR32, UPT, UPT, UR32, 0x8800, URZ ;  /* 0x0000880020207890 */ /* 0x000fe4000fffe0ff */
[----:B------:R-:W-:Y:S01]  /*1880*/  UIADD3.X UR21, UPT, UPT, URZ, UR23, URZ, UP0, !UPT ;  /* 0x00000017ff157290 */ /* 0x000fe200087fe4ff */
[----:B------:R1:W1:Y:S01]  /*1890*/  SYNCS.PHASECHK.TRANS64.TRYWAIT P0, [UR8+0x18], R2 ;  /* 0x00001802ff0075a7 */ /* 0x0002620008001108 */
[----:B------:R-:W-:Y:S01]  /*18a0*/  ULEA UR8, UR17, UR4, 0xf ;  /* 0x0000000411087291 */ /* 0x000fe2000f8e78ff */
[----:B------:R-:W-:Y:S01]  /*18b0*/  UMOV UR18, 0x0 ;  /* 0x0000000000127882 */ /* 0x000fe20000000000 */
[----:B------:R-:W-:-:S02]  /*18c0*/  UMOV UR19, 0x10000000 ;  /* 0x1000000000137882 */ /* 0x000fc40000000000 */
[----:B------:R-:W-:Y:S01]  /*18d0*/  UIADD3 UR8, UPT, UPT, UR8, 0xe800, URZ ;  /* 0x0000e80008087890 */ /* 0x000fe2000fffe0ff */
[----:B------:R1:W-:Y:S01]  /*18e0*/  UTMALDG.3D [UR32], [UR26], desc[UR18] ;  /* 0x000012201a0075b4 */ /* 0x0003e20008011000 */
[----:B------:R-:W-:Y:S01]  /*18f0*/  UMOV UR12, UR36 ;  /* 0x00000024000c7c82 */ /* 0x000fe20008000000 */
[----:B------:R-:W-:Y:S01]  /*1900*/  UMOV UR9, UR33 ;  /* 0x0000002100097c82 */ /* 0x000fe20008000000 */
[----:B------:R-:W-:Y:S01]  /*1910*/  UMOV UR10, UR34 ;  /* 0x00000022000a7c82 */ /* 0x000fe20008000000 */
[----:B------:R-:W-:Y:S01]  /*1920*/  UIADD3 UR16, UPT, UPT, UR16, 0x1, URZ ;  /* 0x0000000110107890 */ /* 0x000fe2000fffe0ff */
[----:B------:R-:W-:Y:S01]  /*1930*/  UMOV UR24, UR5 ;  /* 0x0000000500187c82 */ /* 0x000fe20008000000 */
[----:B------:R-:W-:Y:S02]  /*1940*/  UMOV UR17, UR6 ;  /* 0x0000000600117c82 */ /* 0x000fe40008000000 */
[----:B------:R1:W-:Y:S01]  /*1950*/  UTMALDG.3D [UR8], [UR20], desc[UR18] ;  /* 0x00001208140075b4 */ /* 0x0003e20008011000 */
[----:B------:R-:W-:-:S09]  /*1960*/  UISETP.NE.AND UP0, UPT, UR16, UR5, UPT ;  /* 0x000000051000728c */ /* 0x000fd2000bf05270 */
[----:B------:R-:W-:Y:S05]  /*1970*/  BRA.U UP0, `(.L_x_25) ;  /* 0xfffffffd00607547 */ /* 0x000fea000b83ffff */
.L_x_20:
[----:B-1----:R-:W-:Y:S01]  /*1980*/  ULEA UR8, UR6, UR4, 0x3 ;  /* 0x0000000406087291 */ /* 0x002fe2000f8e18ff */
[----:B------:R-:W-:Y:S01]  /*1990*/  SHF.L.U32 R2, R17, 0x1f, RZ ;  /* 0x0000001f11027819 */ /* 0x000fe200000006ff */
[----:B------:R-:W-:Y:S01]  /*19a0*/  @!P1 SYNCS.ARRIVE.TRANS64.A1T0 RZ, [UR4+0x78], RZ ;  /* 0x000078ffffff99a7 */ /* 0x000fe20008100004 */
[----:B------:R-:W-:-:S06]  /*19b0*/  UISETP.GT.AND UP0, UPT, UR15, UR14, UPT ;  /* 0x0000000e0f00728c */ /* 0x000fcc000bf04270 */
[----:B--2---:R1:W2:Y:S03]  /*19c0*/  SYNCS.PHASECHK.TRANS64.TRYWAIT P0, [UR8+0x18], R2 ;  /* 0x00001802ff0075a7 */ /* 0x0042a60008001108 */
[----:B------:R-:W-:Y:S05]  /*19d0*/  BRA.U !UP0, `(.L_x_26) ;  /* 0x0000000108ac7547 */ /* 0x000fea000b800000 */
[----:B------:R-:W-:Y:S01]  /*19e0*/  UIADD3 UR21, UPT, UPT, UR7, UR24, URZ ;  /* 0x0000001807157290 */ /* 0x000fe2000fffe0ff */
[----:B------:R-:W-:-:S11]  /*19f0*/  UMOV UR25, UR6 ;  /* 0x0000000600197c82 */ /* 0x000fd60008000000 */
.L_x_31:
[----:B-1----:R-:W-:Y:S01]  /*1a00*/  ULEA UR17, UR25, UR4, 0x3 ;  /* 0x0000000419117291 */ /* 0x002fe2000f8e18ff */
[----:B--2---:R-:W-:Y:S01]  /*1a10*/  @!P5 MOV R3, 0xa000 ;  /* 0x0000a0000003d802 */ /* 0x004fe20000000f00 */
[----:B--2---:R-:W-:Y:S10]  /*1a20*/  @P0 BRA `(.L_x_27) ;  /* 0x00000000000c0947 */ /* 0x004ff40003800000 */
[----:B------:R-:W-:-:S04]  /*1a30*/  SHF.L.U32 R4, R17, 0x1f, RZ ;  /* 0x0000001f11047819 */ /* 0x000fc800000006ff */
[----:B------:R-:W2:Y:S02]  /*1a40*/  SYNCS.PHASECHK.TRANS64.TRYWAIT P0, [UR17+0x18], R4 ;  /* 0x00001804ff0075a7 */ /* 0x000ea40008001111 */
[----:B--2---:R-:W-:Y:S05]  /*1a50*/  @!P0 BRA `(.L_x_28) ;  /* 0x0000009400208947 */ /* 0x004fea0003800000 */
.L_x_27:
[----:B------:R2:W-:Y:S01]  /*1a60*/  @!P5 SYNCS.ARRIVE.TRANS64 RZ, [UR17], R3 ;  /* 0x00000003ffffd9a7 */ /* 0x0005e20008000011 */
[----:B------:R-:W-:Y:S04]  /*1a70*/  BSSY.RECONVERGENT B0, `(.L_x_29) ;  /* 0x0000003000007945 */ /* 0x000fe80003800200 */
[----:B------:R-:W-:Y:S05]  /*1a80*/  @P4 BRA `(.L_x_30) ;  /* 0x0000000000044947 */ /* 0x000fea0003800000 */
[----:B------:R-:W-:Y:S05]  /*1a90*/  BPT.TRAP 0x1 ;  /* 0x000000040000795c */ /* 0x000fea0000300000 */
.L_x_30:
[----:B------:R-:W-:Y:S05]  /*1aa0*/  BSYNC.RECONVERGENT B0 ;  /* 0x0000000000007941 */ /* 0x000fea0003800200 */
.L_x_29:
        /* <DEDUP_REMOVED lines=10> */
[----:B------:R-:W-:Y:S01]  /*1b50*/  UIADD3 UR16, UPT, UPT, UR16, 0x8800, URZ ;  /* 0x0000880010107890 */ /* 0x000fe2000fffe0ff */
[----:B-1----:R-:W-:Y:S01]  /*1b60*/  SHF.L.U32 R2, R17, 0x1f, RZ ;  /* 0x0000001f11027819 */ /* 0x002fe200000006ff */
[----:B------:R-:W-:Y:S02]  /*1b70*/  UIADD3.X UR31, UPT, UPT, URZ, UR23, URZ, UP1, !UPT ;  /* 0x00000017ff1f7290 */ /* 0x000fe40008ffe4ff */
[----:B------:R-:W-:Y:S01]  /*1b80*/  UIADD3.X UR29, UPT, UPT, URZ, UR23, URZ, UP0, !UPT ;  /* 0x00000017ff1d7290 */ /* 0x000fe200087fe4ff */
[----:B------:R1:W1:Y:S01]  /*1b90*/  SYNCS.PHASECHK.TRANS64.TRYWAIT P0, [UR8+0x18], R2 ;  /* 0x00001802ff0075a7 */ /* 0x0002620008001108 */
[----:B------:R-:W-:Y:S01]  /*1ba0*/  ULEA UR8, UR25, UR4, 0xf ;  /* 0x0000000419087291 */ /* 0x000fe2000f8e78ff */
[----:B------:R-:W-:Y:S01]  /*1bb0*/  UMOV UR26, 0x0 ;  /* 0x00000000001a7882 */ /* 0x000fe20000000000 */
[----:B------:R-:W-:-:S02]  /*1bc0*/  UMOV UR27, 0x10000000 ;  /* 0x10000000001b7882 */ /* 0x000fc40000000000 */
[----:B------:R-:W-:Y:S01]  /*1bd0*/  UIADD3 UR8, UPT, UPT, UR8, 0xe800, URZ ;  /* 0x0000e80008087890 */ /* 0x000fe2000fffe0ff */
[----:B------:R-:W-:Y:S01]  /*1be0*/  UMOV UR19, UR35 ;  /* 0x0000002300137c82 */ /* 0x000fe20008000000 */
[----:B------:R-:W-:Y:S01]  /*1bf0*/  UMOV UR20, UR36 ;  /* 0x0000002400147c82 */ /* 0x000fe20008000000 */
[----:B------:R-:W-:Y:S01]  /*1c00*/  UMOV UR12, UR36 ;  /* 0x00000024000c7c82 */ /* 0x000fe20008000000 */
[----:B------:R-:W-:Y:S01]  /*1c10*/  UMOV UR9, UR17 ;  /* 0x0000001100097c82 */ /* 0x000fe20008000000 */
[----:B------:R-:W-:Y:S01]  /*1c20*/  UMOV UR10, UR18 ;  /* 0x00000012000a7c82 */ /* 0x000fe20008000000 */
[----:B------:R1:W-:Y:S01]  /*1c30*/  UTMALDG.3D [UR16], [UR30], desc[UR26] ;  /* 0x00001a101e0075b4 */ /* 0x0003e20008011000 */
[----:B------:R-:W-:Y:S01]  /*1c40*/  UIADD3 UR24, UPT, UPT, UR24, 0x1, URZ ;  /* 0x0000000118187890 */ /* 0x000fe2000fffe0ff */
[----:B------:R-:W-:-:S03]  /*1c50*/  UMOV UR25, UR6 ;  /* 0x0000000600197c82 */ /* 0x000fc60008000000 */
[----:B------:R-:W-:Y:S01]  /*1c60*/  UISETP.NE.AND UP0, UPT, UR24, UR21, UPT ;  /* 0x000000151800728c */ /* 0x000fe2000bf05270 */
[----:B------:R1:W-:Y:S08]  /*1c70*/  UTMALDG.3D [UR8], [UR28], desc[UR26] ;  /* 0x00001a081c0075b4 */ /* 0x0003f00008011000 */
[----:B------:R-:W-:Y:S05]  /*1c80*/  BRA.U UP0, `(.L_x_31) ;  /* 0xfffffffd005c7547 */ /* 0x000fea000b83ffff */
.L_x_26:
[C---:B-1----:R-:W-:Y:S01]  /*1c90*/  LEA R2, R16.reuse, UR4, 0x3 ;  /* 0x0000000410027c11 */ /* 0x042fe2000f8e18ff */
[----:B------:R-:W-:Y:S01]  /*1ca0*/  NOP ;  /* 0x0000000000007918 */ /* 0x000fe20000000000 */
[----:B--2---:R-:W-:Y:S02]  /*1cb0*/  SHF.L.U32 R3, R13, 0x1f, RZ ;  /* 0x0000001f0d037819 */ /* 0x004fe400000006ff */
[----:B------:R-:W-:Y:S02]  /*1cc0*/  LEA R4, R16, UR4, 0x4 ;  /* 0x0000000410047c11 */ /* 0x000fe4000f8e20ff */
[----:B------:R-:W1:Y:S02]  /*1cd0*/  SYNCS.PHASECHK.TRANS64.TRYWAIT P0, [R2+URZ+0x80], R3 ;  /* 0x00008003020075a7 */ /* 0x000e6400080011ff */
[----:B-1----:R-:W-:Y:S05]  /*1ce0*/  @!P0 BRA `(.L_x_32) ;  /* 0x0000009000948947 */ /* 0x002fea0003800000 */
.L_x_169:
[----:B------:R-:W2:Y:S01]  /*1cf0*/  LDS.128 R4, [R4+0x110] ;  /* 0x0001100004047984 */ /* 0x000ea20000000c00 */
[----:B---3--:R-:W-:Y:S01]  /*1d00*/  ISETP.GE.AND P0, PT, R26, 0x1, PT ;  /* 0x000000011a00780c */ /* 0x008fe20003f06270 */
[----:B-1----:R-:W-:Y:S01]  /*1d10*/  VIADD R2, R2, 0x90 ;  /* 0x0000009002027836 */ /* 0x002fe20000000000 */
[----:B------:R-:W-:Y:S01]  /*1d20*/  @!PT LDS RZ, [RZ] ;  /* 0x00000000fffff984 */ /* 0x000fe20000000800 */
[----:B------:R-:W-:Y:S01]  /*1d30*/  @!PT LDS RZ, [RZ] ;  /* 0x00000000fffff984 */ /* 0x000fe20000000800 */
[----:B------:R-:W-:Y:S01]  /*1d40*/  @!PT LDS RZ, [RZ] ;  /* 0x00000000fffff984 */ /* 0x000fe20000000800 */
[----:B------:R-:W-:Y:S01]  /*1d50*/  @!PT LDS RZ, [RZ] ;  /* 0x00000000fffff984 */ /* 0x000fe20000000800 */
[----:B------:R1:W-:Y:S06]  /*1d60*/  MEMBAR.ALL.CTA ;  /* 0x0000000000007992 */ /* 0x0003ec0000008000 */
[----:B-1----:R-:W1:Y:S01]  /*1d70*/  FENCE.VIEW.ASYNC.S ;  /* 0x00000000000073c6 */ /* 0x002e620000000000 */
[----:B------:R-:W-:-:S04]  /*1d80*/  PRMT R2, RZ, 0x654, R2 ;  /* 0x00000654ff027816 */ /* 0x000fc80000000002 */
[----:B-1----:R1:W-:Y:S01]  /*1d90*/  SYNCS.ARRIVE.TRANS64.RED.A1T0 RZ, [R2+URZ], RZ ;  /* 0x000000ff02ff79a7 */ /* 0x0023e200081004ff */
[----:B--2---:R-:W-:-:S13]  /*1da0*/  LOP3.LUT P2, RZ, R6, 0x1, RZ, 0xc0, !PT ;  /* 0x0000000106ff7812 */ /* 0x004fda000784c0ff */
[----:B------:R-:W-:Y:S01]  /*1db0*/  @P2 SHF.R.U32.HI R3, RZ, 0x10, R5 ;  /* 0x00000010ff032819 */ /* 0x000fe20000011605 */
[----:B------:R-:W-:Y:S01]  /*1dc0*/  VOTEU.ANY UP0, P2 ;  /* 0x0000000000ff7886 */ /* 0x000fe20001000100 */
[----:B------:R-:W-:Y:S02]  /*1dd0*/  @P2 MOV R10, R4 ;  /* 0x00000004000a2202 */ /* 0x000fe40000000f00 */
[----:B------:R-:W-:Y:S02]  /*1de0*/  @P2 R2UR.BROADCAST UR8, R3 ;  /* 0x00000000030822ca */ /* 0x000fe400008e0000 */
[----:B------:R-:W-:-:S11]  /*1df0*/  @P2 LOP3.LUT R9, R5, 0xffff, RZ, 0xc0, !PT ;  /* 0x0000ffff05092812 */ /* 0x000fd600078ec0ff */
[----:B------:R-:W-:Y:S01]  /*1e00*/  @UP0 UMOV UR36, UR8 ;  /* 0x0000000800240c82 */ /* 0x000fe20008000000 */
[----:B-1----:R-:W-:Y:S05]  /*1e10*/  @!P0 BRA `(.L_x_33) ;  /* 0x0000000000b88947 */ /* 0x002fea0003800000 */
[----:B------:R-:W4:Y:S01]  /*1e20*/  LDC.64 R4, c[0x0][0xb18] ;  /* 0x0002c600ff047b82 */ /* 0x000f220000000a00 */
[----:B------:R-:W-:-:S07]  /*1e30*/  ISETP.NE.AND P3, PT, R26, 0x1, PT ;  /* 0x000000011a00780c */ /* 0x000fce0003f65270 */
[----:B------:R-:W1:Y:S08]  /*1e40*/  LDC.64 R6, c[0x0][0xb10] ;  /* 0x0002c400ff067b82 */ /* 0x000e700000000a00 */
[----:B------:R-:W2:Y:S08]  /*1e50*/  LDC R14, c[0x0][0xb20] ;  /* 0x0002c800ff0e7b82 */ /* 0x000eb00000000800 */
[----:B------:R-:W3:Y:S01]  /*1e60*/  LDC R15, c[0x0][0xb0c] ;  /* 0x0002c300ff0f7b82 */ /* 0x000ee20000000800 */
[----:B----4-:R-:W-:Y:S01]  /*1e70*/  IMAD.HI.U32 R19, R0, R5, RZ ;  /* 0x0000000500137227 */ /* 0x010fe200078e00ff */
[----:B------:R-:W-:-:S03]  /*1e80*/  ISETP.NE.AND P0, PT, R4, 0x1, PT ;  /* 0x000000010400780c */ /* 0x000fc60003f05270 */
[----:B------:R-:W-:-:S03]  /*1e90*/  IMAD.HI.U32 R5, R9, R5, RZ ;  /* 0x0000000509057227 */ /* 0x000fc600078e00ff */
[----:B------:R-:W4:Y:S01]  /*1ea0*/  LDC.64 R2, c[0x0][0xb28] ;  /* 0x0002ca00ff027b82 */ /* 0x000f220000000a00 */
[----:B-1----:R-:W-:-:S04]  /*1eb0*/  IMAD.HI.U32 R20, R8, R6, RZ ;  /* 0x0000000608147227 */ /* 0x002fc800078e00ff */
[----:B------:R-:W-:Y:S01]  /*1ec0*/  IMAD.HI.U32 R21, R10, R6, RZ ;  /* 0x000000060a157227 */ /* 0x000fe200078e00ff */
[----:B------:R-:W-:Y:S02]  /*1ed0*/  SHF.R.U32.HI R20, RZ, R7, R20 ;  /* 0x00000007ff147219 */ /* 0x000fe40000011614 */
[-C--:B--2---:R-:W-:Y:S02]  /*1ee0*/  SHF.R.U32.HI R19, RZ, R14.reuse, R19 ;  /* 0x0000000eff137219 */ /* 0x084fe40000011613 */
[----:B------:R-:W-:Y:S02]  /*1ef0*/  SHF.R.U32.HI R5, RZ, R14, R5 ;  /* 0x0000000eff057219 */ /* 0x000fe40000011605 */
[----:B------:R-:W-:Y:S02]  /*1f00*/  SEL R19, R0, R19, !P0 ;  /* 0x0000001300137207 */ /* 0x000fe40004000000 */
[----:B------:R-:W-:Y:S02]  /*1f10*/  SHF.R.U32.HI R21, RZ, R7, R21 ;  /* 0x00000007ff157219 */ /* 0x000fe40000011615 */
[----:B---3--:R-:W-:-:S02]  /*1f20*/  ISETP.NE.AND P1, PT, R15, 0x1, PT ;  /* 0x000000010f00780c */ /* 0x008fc40003f25270 */
[----:B------:R-:W-:Y:S02]  /*1f30*/  SEL R5, R9, R5, !P0 ;  /* 0x0000000509057207 */ /* 0x000fe40004000000 */
[----:B------:R-:W-:Y:S02]  /*1f40*/  SEL R20, R8, R20, !P1 ;  /* 0x0000001408147207 */ /* 0x000fe40004800000 */
[----:B------:R-:W-:Y:S01]  /*1f50*/  SEL R21, R10, R21, !P1 ;  /* 0x000000150a157207 */ /* 0x000fe20004800000 */
[----:B----4-:R-:W-:-:S04]  /*1f60*/  IMAD.HI.U32 R18, R19, R2, RZ ;  /* 0x0000000213127227 */ /* 0x010fc800078e00ff */
        /* <DEDUP_REMOVED lines=10> */
[----:B------:R-:W-:-:S04]  /*2010*/  @!P0 IMAD.HI.U32 R7, R21, R2, RZ ;  /* 0x0000000215078227 */ /* 0x000fc800078e00ff */
[----:B------:R-:W-:Y:S01]  /*2020*/  IMAD.MOV R2, RZ, RZ, -R6 ;  /* 0x000000ffff027224 */ /* 0x000fe200078e0a06 */
[----:B------:R-:W-:Y:S02]  /*2030*/  @!P0 SHF.R.U32.HI R3, RZ, R3, R7 ;  /* 0x00000003ff038219 */ /* 0x000fe40000011607 */
[----:B------:R-:W-:Y:S01]  /*2040*/  IADD3 R7, PT, PT, -R5, RZ, RZ ;  /* 0x000000ff05077210 */ /* 0x000fe20007ffe1ff */
[----:B------:R-:W-:Y:S01]  /*2050*/  IMAD R2, R26, R2, R5 ;  /* 0x000000021a027224 */ /* 0x000fe200078e0205 */
        /* <DEDUP_REMOVED lines=10> */
.L_x_33:
[----:B------:R-:W1:Y:S02]  /*2100*/  LDCU UR8, c[0x0][0xb30] ;  /* 0x00016600ff0877ac */ /* 0x000e640008000800 */
[----:B-1----:R-:W-:-:S09]  /*2110*/  UISETP.NE.AND UP0, UPT, UR8, 0x1, UPT ;  /* 0x000000010800788c */ /* 0x002fd2000bf05270 */
[----:B------:R-:W-:Y:S05]  /*2120*/  BRA.U UP0, `(.L_x_34) ;  /* 0x0000000100407547 */ /* 0x000fea000b800000 */
[----:B------:R-:W1:Y:S08]  /*2130*/  LDC.64 R4, c[0x0][0xb10] ;  /* 0x0002c400ff047b82 */ /* 0x000e700000000a00 */
[----:B------:R-:W2:Y:S08]  /*2140*/  LDC.64 R2, c[0x0][0xb18] ;  /* 0x0002c600ff027b82 */ /* 0x000eb00000000a00 */
[----:B------:R-:W3:Y:S08]  /*2150*/  LDC R6, c[0x0][0xb20] ;  /* 0x0002c800ff067b82 */ /* 0x000ef00000000800 */
[----:B------:R-:W4:Y:S01]  /*2160*/  LDC R7, c[0x0][0xb0c] ;  /* 0x0002c300ff077b82 */ /* 0x000f220000000800 */
[----:B-1----:R-:W-:-:S05]  /*2170*/  IMAD.HI.U32 R4, R10, R4, RZ ;  /* 0x000000040a047227 */ /* 0x002fca00078e00ff */
[----:B------:R-:W-:Y:S01]  /*2180*/  SHF.R.U32.HI R4, RZ, R5, R4 ;  /* 0x00000005ff047219 */ /* 0x000fe20000011604 */
[----:B--2---:R-:W-:Y:S01]  /*2190*/  IMAD.HI.U32 R3, R9, R3, RZ ;  /* 0x0000000309037227 */ /* 0x004fe200078e00ff */
[----:B------:R-:W-:-:S04]  /*21a0*/  ISETP.NE.AND P0, PT, R2, 0x1, PT ;  /* 0x000000010200780c */ /* 0x000fc80003f05270 */
[----:B---3--:R-:W-:-:S04]  /*21b0*/  SHF.R.U32.HI R3, RZ, R6, R3 ;  /* 0x00000006ff037219 */ /* 0x008fc80000011603 */
[----:B------:R-:W-:Y:S02]  /*21c0*/  SEL R3, R9, R3, !P0 ;  /* 0x0000000309037207 */ /* 0x000fe40004000000 */
[----:B----4-:R-:W-:-:S04]  /*21d0*/  ISETP.NE.AND P1, PT, R7, 0x1, PT ;  /* 0x000000010700780c */ /* 0x010fc80003f25270 */
[----:B------:R-:W-:-:S05]  /*21e0*/  SEL R4, R10, R4, !P1 ;  /* 0x000000040a047207 */ /* 0x000fca0004800000 */
[----:B------:R-:W-:Y:S02]  /*21f0*/  IMAD.IADD R5, R3, 0x1, -R4 ;  /* 0x0000000103057824 */ /* 0x000fe400078e0a04 */
[----:B------:R-:W-:Y:S02]  /*2200*/  IMAD.IADD R3, R4, 0x1, -R3 ;  /* 0x0000000104037824 */ /* 0x000fe400078e0a03 */
[----:B------:R-:W-:Y:S02]  /*2210*/  IMAD R10, R5, R7, R10 ;  /* 0x00000007050a7224 */ /* 0x000fe400078e020a */
[----:B------:R-:W-:-:S07]  /*2220*/  IMAD R9, R3, R2, R9 ;  /* 0x0000000203097224 */ /* 0x000fce00078e0209 */
.L_x_34:
[----:B------:R-:W-:Y:S01]  /*2230*/  VIADD R16, R16, 0x1 ;  /* 0x0000000110107836 */ /* 0x000fe20000000000 */
[----:B------:R-:W-:Y:S01]  /*2240*/  PLOP3.LUT P1, PT, PT, PT, PT, 0x80, 0x8 ;  /* 0x000000000008781c */ /* 0x000fe20003f2f070 */
[----:B------:R-:W-:Y:S02]  /*2250*/  IMAD.IADD R15, R10, 0x1, R63 ;  /* 0x000000010a0f7824 */ /* 0x000fe400078e023f */
[----:B------:R-:W-:Y:S01]  /*2260*/  IMAD.IADD R14, R9, 0x1, R62 ;  /* 0x00000001090e7824 */ /* 0x000fe200078e023e */
[----:B------:R-:W-:-:S04]  /*2270*/  ISETP.NE.AND P0, PT, R16, 0x2, PT ;  /* 0x000000021000780c */ /* 0x000fc80003f05270 */
[----:B------:R-:W-:Y:S02]  /*2280*/  SEL R2, RZ, 0x1, P0 ;  /* 0x00000001ff027807 */ /* 0x000fe40000000000 */
[----:B------:R-:W-:Y:S02]  /*2290*/  SEL R16, R16, RZ, P0 ;  /* 0x000000ff10107207 */ /* 0x000fe40000000000 */
[----:B------:R-:W-:Y:S01]  /*22a0*/  LOP3.LUT R13, R13, R2, RZ, 0x3c, !PT ;  /* 0x000000020d0d7212 */ /* 0x000fe200078e3cff */
[----:B------:R-:W-:Y:S06]  /*22b0*/  @P2 BRA `(.L_x_35) ;  /* 0xfffffff000982947 */ /* 0x000fec000383ffff */
[----:B------:R-:W-:Y:S01]  /*22c0*/  UIADD3 UR4, UPT, UPT, UR4, 0x18, URZ ;  /* 0x0000001804047890 */ /* 0x000fe2000fffe0ff */
[----:B------:R-:W-:-:S03]  /*22d0*/  SHF.L.U32 R2, R17, 0x1f, RZ ;  /* 0x0000001f11027819 */ /* 0x000fc600000006ff */
[----:B------:R-:W-:-:S09]  /*22e0*/  ULEA UR5, UR6, UR4, 0x3 ;  /* 0x0000000406057291 */ /* 0x000fd2000f8e18ff */
[----:B------:R-:W1:Y:S02]  /*22f0*/  SYNCS.PHASECHK.TRANS64.TRYWAIT P0, [UR5], R2 ;  /* 0x00000002ff0075a7 */ /* 0x000e640008001105 */
[----:B-1----:R-:W-:Y:S05]  /*2300*/  @!P0 BRA `(.L_x_36) ;  /* 0x0000008c00208947 */ /* 0x002fea0003800000 */
.L_x_171:
[----:B------:R-:W-:-:S04]  /*2310*/  UIADD3 UR6, UPT, UPT, UR6, 0x1, URZ ;  /* 0x0000000106067890 */ /* 0x000fc8000fffe0ff */
[----:B------:R-:W-:-:S04]  /*2320*/  UISETP.NE.AND UP0, UPT, UR6, 0x3, UPT ;  /* 0x000000030600788c */ /* 0x000fc8000bf05270 */
[----:B------:R-:W-:Y:S02]  /*2330*/  USEL UR7, URZ, 0x1, UP0 ;  /* 0x00000001ff077887 */ /* 0x000fe40008000000 */
[----:B------:R-:W-:-:S04]  /*2340*/  USEL UR6, UR6, URZ, UP0 ;  /* 0x000000ff06067287 */ /* 0x000fc80008000000 */
[----:B------:R-:W-:Y:S01]  /*2350*/  ULEA UR5, UR6, UR4, 0x3 ;  /* 0x0000000406057291 */ /* 0x000fe2000f8e18ff */
[----:B------:R-:W-:-:S04]  /*2360*/  LOP3.LUT R17, R17, UR7, RZ, 0x3c, !PT ;  /* 0x0000000711117c12 */ /* 0x000fc8000f8e3cff */
[----:B-1----:R-:W-:-:S04]  /*2370*/  SHF.L.U32 R2, R17, 0x1f, RZ ;  /* 0x0000001f11027819 */ /* 0x002fc800000006ff */
[----:B------:R-:W1:Y:S02]  /*2380*/  SYNCS.PHASECHK.TRANS64.TRYWAIT P0, [UR5], R2 ;  /* 0x00000002ff0075a7 */ /* 0x000e640008001105 */
[----:B-1----:R-:W-:Y:S05]  /*2390*/  @!P0 BRA `(.L_x_37) ;  /* 0x0000008c00148947 */ /* 0x002fea0003800000 */
.L_x_173:
[----:B------:R-:W-:-:S04]  /*23a0*/  UIADD3 UR6, UPT, UPT, UR6, 0x1, URZ ;  /* 0x0000000106067890 */ /* 0x000fc8000fffe0ff */
[----:B------:R-:W-:-:S04]  /*23b0*/  UISETP.NE.AND UP0, UPT, UR6, 0x3, UPT ;  /* 0x000000030600788c */ /* 0x000fc8000bf05270 */
[----:B------:R-:W-:Y:S02]  /*23c0*/  USEL UR5, URZ, 0x1, UP0 ;  /* 0x00000001ff057887 */ /* 0x000fe40008000000 */
[----:B------:R-:W-:-:S04]  /*23d0*/  USEL UR6, UR6, URZ, UP0 ;  /* 0x000000ff06067287 */ /* 0x000fc80008000000 */
[----:B------:R-:W-:Y:S01]  /*23e0*/  ULEA UR6, UR6, UR4, 0x3 ;  /* 0x0000000406067291 */ /* 0x000fe2000f8e18ff */
[----:B-1----:R-:W-:-:S04]  /*23f0*/  LOP3.LUT R2, R17, UR5, RZ, 0x3c, !PT ;  /* 0x0000000511027c12 */ /* 0x002fc8000f8e3cff */
[----:B------:R-:W-:Y:S01]  /*2400*/  SHF.L.U32 R2, R2, 0x1f, RZ ;  /* 0x0000001f02027819 */ /* 0x000fe200000006ff */
[----:B----4-:R-:W-:-:S07]  /*2410*/  IMAD.U32 R0, RZ, RZ, UR6 ;  /* 0x00000006ff007e24 */ /* 0x010fce000f8e00ff */
.L_x_38:
[----:B-1----:R1:W2:Y:S02]  /*2420*/  SYNCS.PHASECHK.TRANS64.TRYWAIT P0, [R0+URZ], R2 ;  /* 0x00000002000075a7 */ /* 0x0022a400080011ff */
[----:B--2---:R-:W-:Y:S05]  /*2430*/  @!P0 NANOSLEEP.SYNCS 0x989680 ;  /* 0x009896800000895d */ /* 0x004fea0003900000 */
[----:B------:R-:W2:Y:S02]  /*2440*/  @!P0 SYNCS.PHASECHK.TRANS64 P0, [R0+URZ], R2 ;  /* 0x00000002000085a7 */ /* 0x000ea400080010ff */
[----:B--2---:R-:W-:Y:S05]  /*2450*/  @P0 EXIT ;  /* 0x000000000000094d */ /* 0x004fea0003800000 */
[----:B------:R-:W-:Y:S05]  /*2460*/  BRA `(.L_x_38) ;  /* 0xfffffffc00ec7947 */ /* 0x000fea000383ffff */
.L_x_17:
[----:B------:R-:W-:-:S04]  /*2470*/  UISETP.NE.AND UP1, UPT, UR37, URZ, UPT ;  /* 0x000000ff2500728c */ /* 0x000fc8000bf25270 */
[----:B------:R-:W-:-:S09]  /*2480*/  UISETP.NE.OR UP1, UPT, UR8, 0x1, UP1 ;  /* 0x000000010800788c */ /* 0x000fd20008f25670 */
[----:B------:R-:W-:Y:S05]  /*2490*/  BRA.U UP1, `(.L_x_39) ;  /* 0x0000000501487547 */ /* 0x000fea000b800000 */
[----:B------:R-:W-:Y:S01]  /*24a0*/  ISETP.NE.AND P2, PT, R2, RZ, PT ;  /* 0x000000ff0200720c */ /* 0x000fe20003f45270 */
[----:B------:R-:W-:Y:S01]  /*24b0*/  IMAD.MOV.U32 R12, RZ, RZ, 0x1 ;  /* 0x00000001ff0c7424 */ /* 0x000fe200078e00ff */
[----:B------:R-:W-:Y:S02]  /*24c0*/  CS2R R10, SRZ ;  /* 0x00000000000a7805 */ /* 0x000fe4000001ff00 */
[----:B------:R-:W-:Y:S01]  /*24d0*/  CS2R R8, SRZ ;  /* 0x0000000000087805 */ /* 0x000fe2000001ff00 */
[----:B------:R-:W-:Y:S01]  /*24e0*/  UMOV UR4, 0x400 ;  /* 0x0000040000047882 */ /* 0x000fe20000000000 */
[----:B------:R-:W-:Y:S01]  /*24f0*/  UMOV UR6, URZ ;  /* 0x000000ff00067c82 */ /* 0x000fe20008000000 */
[----:B------:R-:W-:-:S12]  /*2500*/  ULEA UR37, UR37, UR4, 0x18 ;  /* 0x0000000425257291 */ /* 0x000fd8000f8ec0ff */
.L_x_43:
[----:B------:R-:W-:Y:S02]  /*2510*/  LEA R0, R8, UR37, 0x3 ;  /* 0x0000002508007c11 */ /* 0x000fe4000f8e18ff */
[----:B------:R-:W-:-:S03]  /*2520*/  SHF.L.U32 R4, R9, 0x1f, RZ ;  /* 0x0000001f09047819 */ /* 0x000fc600000006ff */
[----:B------:R-:W-:Y:S01]  /*2530*/  VIADD R5, R0, 0xf0 ;  /* 0x000000f000057836 */ /* 0x000fe20000000000 */
[----:B------:R-:W1:Y:S02]  /*2540*/  SYNCS.PHASECHK.TRANS64.TRYWAIT P0, [R0+URZ+0xe0], R4 ;  /* 0x0000e004000075a7 */ /* 0x000e6400080011ff */
[----:B-1----:R-:W-:Y:S05]  /*2550*/  @!P0 BRA `(.L_x_40) ;  /* 0x0000008800bc8947 */ /* 0x002fea0003800000 */
.L_x_174:
[----:B------:R-:W-:Y:S01]  /*2560*/  ULEA UR5, UR6, UR37, 0x3 ;  /* 0x0000002506057291 */ /* 0x000fe2000f8e18ff */
[----:B-1----:R-:W-:Y:S01]  /*2570*/  PRMT R0, RZ, 0x654, R5 ;  /* 0x00000654ff007816 */ /* 0x002fe20000000005 */
[----:B------:R-:W-:Y:S01]  /*2580*/  @!P2 IMAD.MOV.U32 R4, RZ, RZ, 0x10 ;  /* 0x00000010ff04a424 */ /* 0x000fe200078e00ff */
[----:B------:R-:W-:Y:S01]  /*2590*/  SHF.L.U32 R5, R12, 0x1f, RZ ;  /* 0x0000001f0c057819 */ /* 0x000fe200000006ff */
[----:B------:R-:W-:Y:S01]  /*25a0*/  UIADD3 UR4, UPT, UPT, UR5, 0x80, URZ ;  /* 0x0000008005047890 */ /* 0x000fe2000fffe0ff */
[----:B------:R1:W-:Y:S05]  /*25b0*/  SYNCS.ARRIVE.TRANS64.RED.A1T0 RZ, [R0+URZ], RZ ;  /* 0x000000ff00ff79a7 */ /* 0x0003ea00081004ff */
[----:B------:R-:W-:Y:S01]  /*25c0*/  IMAD.U32 R6, RZ, RZ, UR4 ;  /* 0x00000004ff067e24 */ /* 0x000fe2000f8e00ff */
[----:B------:R-:W2:Y:S04]  /*25d0*/  SYNCS.PHASECHK.TRANS64.TRYWAIT P0, [UR5+0x90], R5 ;  /* 0x00009005ff0075a7 */ /* 0x000ea80008001105 */
[----:B------:R-:W-:Y:S01]  /*25e0*/  PRMT R6, R2, 0x654, R6 ;  /* 0x0000065402067816 */ /* 0x000fe20000000006 */
[----:B-12---:R-:W-:Y:S06]  /*25f0*/  @!P0 BRA `(.L_x_41) ;  /* 0x0000008800a88947 */ /* 0x006fec0003800000 */
.L_x_176:
[----:B------:R-:W-:Y:S01]  /*2600*/  ULEA UR4, UR6, UR37, 0x4 ;  /* 0x0000002506047291 */ /* 0x000fe2000f8e20ff */
[----:B------:R-:W-:Y:S01]  /*2610*/  SEL R3, R6, R3, !P2 ;  /* 0x0000000306037207 */ /* 0x000fe20005000000 */
[----:B------:R-:W-:Y:S01]  /*2620*/  UIADD3 UR5, UPT, UPT, UR5, 0x80, URZ ;  /* 0x0000008005057890 */ /* 0x000fe2000fffe0ff */
[----:B-1----:R-:W-:Y:S01]  /*2630*/  LEA R0, R11, UR37, 0x3 ;  /* 0x000000250b007c11 */ /* 0x002fe2000f8e18ff */
[----:B------:R-:W-:Y:S01]  /*2640*/  UIADD3 UR4, UPT, UPT, UR4, 0x110, URZ ;  /* 0x0000011004047890 */ /* 0x000fe2000fffe0ff */
[----:B------:R1:W-:Y:S01]  /*2650*/  @!P2 SYNCS.ARRIVE.TRANS64.RED RZ, [R3+URZ], R4 ;  /* 0x0000000403ffa9a7 */ /* 0x0003e200080004ff */
[----:B------:R-:W-:Y:S01]  /*2660*/  UIADD3 UR6, UPT, UPT, UR6, 0x1, URZ ;  /* 0x0000000106067890 */ /* 0x000fe2000fffe0ff */
[----:B------:R-:W-:-:S03]  /*2670*/  VIADD R8, R8, 0x1 ;  /* 0x0000000108087836 */ /* 0x000fc60000000000 */
[----:B------:R-:W-:Y:S02]  /*2680*/  UISETP.NE.AND UP0, UPT, UR6, 0x2, UPT ;  /* 0x000000020600788c */ /* 0x000fe4000bf05270 */
[----:B------:R-:W-:Y:S01]  /*2690*/  ISETP.NE.AND P0, PT, R8, 0x2, PT ;  /* 0x000000020800780c */ /* 0x000fe20003f05270 */
[----:B------:R-:W-:Y:S06]  /*26a0*/  UGETNEXTWORKID.BROADCAST [UR4], [UR5] ;  /* 0x00000000040073ca */ /* 0x000fec0008000100 */
[----:B------:R-:W-:Y:S02]  /*26b0*/  USEL UR4, URZ, 0x1, UP0 ;  /* 0x00000001ff047887 */ /* 0x000fe40008000000 */
[----:B------:R-:W-:-:S04]  /*26c0*/  USEL UR6, UR6, URZ, UP0 ;  /* 0x000000ff06067287 */ /* 0x000fc80008000000 */
[----:B------:R-:W-:Y:S02]  /*26d0*/  LOP3.LUT R12, R12, UR4, RZ, 0x3c, !PT ;  /* 0x000000040c0c7c12 */ /* 0x000fe4000f8e3cff */
[----:B-1----:R-:W-:-:S04]  /*26e0*/  SHF.L.U32 R4, R10, 0x1f, RZ ;  /* 0x0000001f0a047819 */ /* 0x002fc800000006ff */
[----:B------:R-:W1:Y:S02]  /*26f0*/  SYNCS.PHASECHK.TRANS64.TRYWAIT P1, [R0+URZ+0x80], R4 ;  /* 0x00008004000075a7 */ /* 0x000e6400080211ff */
[----:B-1----:R-:W-:Y:S05]  /*2700*/  @!P1 BRA `(.L_x_42) ;  /* 0x00000088007c9947 */ /* 0x002fea0003800000 */
.L_x_177:
[C---:B-1----:R-:W-:Y:S01]  /*2710*/  LEA R4, R11.reuse, UR37, 0x4 ;  /* 0x000000250b047c11 */ /* 0x042fe2000f8e20ff */
[----:B------:R-:W-:Y:S01]  /*2720*/  VIADD R0, R0, 0x90 ;  /* 0x0000009000007836 */ /* 0x000fe20000000000 */
[----:B------:R-:W-:Y:S01]  /*2730*/  SEL R8, R8, RZ, P0 ;  /* 0x000000ff08087207 */ /* 0x000fe20000000000 */
[----:B------:R-:W-:-:S03]  /*2740*/  VIADD R11, R11, 0x1 ;  /* 0x000000010b0b7836 */ /* 0x000fc60000000000 */
[----:B------:R-:W1:Y:S01]  /*2750*/  LDS.128 R4, [R4+0x110] ;  /* 0x0001100004047984 */ /* 0x000e620000000c00 */
[----:B------:R-:W-:Y:S02]  /*2760*/  PRMT R0, RZ, 0x654, R0 ;  /* 0x00000654ff007816 */ /* 0x000fe40000000000 */
[C---:B------:R-:W-:Y:S01]  /*2770*/  ISETP.NE.AND P1, PT, R11.reuse, 0x2, PT ;  /* 0x000000020b00780c */ /* 0x040fe20003f25270 */
[----:B------:R-:W-:Y:S01]  /*2780*/  @!PT LDS RZ, [RZ] ;  /* 0x00000000fffff984 */ /* 0x000fe20000000800 */
[----:B------:R-:W-:Y:S01]  /*2790*/  @!PT LDS RZ, [RZ] ;  /* 0x00000000fffff984 */ /* 0x000fe20000000800 */
[----:B------:R-:W-:Y:S01]  /*27a0*/  @!PT LDS RZ, [RZ] ;  /* 0x00000000fffff984 */ /* 0x000fe20000000800 */
[----:B------:R-:W-:Y:S01]  /*27b0*/  @!PT LDS RZ, [RZ] ;  /* 0x00000000fffff984 */ /* 0x000fe20000000800 */
[----:B------:R2:W-:Y:S06]  /*27c0*/  MEMBAR.ALL.CTA ;  /* 0x0000000000007992 */ /* 0x0005ec0000008000 */
[----:B--2---:R-:W2:Y:S01]  /*27d0*/  FENCE.VIEW.ASYNC.S ;  /* 0x00000000000073c6 */ /* 0x004ea20000000000 */
[----:B------:R-:W-:Y:S01]  /*27e0*/  SEL R11, R11, RZ, P1 ;  /* 0x000000ff0b0b7207 */ /* 0x000fe20000800000 */
[----:B--2---:R2:W-:Y:S01]  /*27f0*/  SYNCS.ARRIVE.TRANS64.RED.A1T0 RZ, [R0+URZ], RZ ;  /* 0x000000ff00ff79a7 */ /* 0x0045e200081004ff */
[----:B-1----:R-:W-:-:S02]  /*2800*/  LOP3.LUT P3, RZ, R6, 0x1, RZ, 0xc0, !PT ;  /* 0x0000000106ff7812 */ /* 0x002fc4000786c0ff */
[----:B------:R-:W-:-:S04]  /*2810*/  SEL R4, RZ, 0x1, P1 ;  /* 0x00000001ff047807 */ /* 0x000fc80000800000 */
[----:B------:R-:W-:Y:S02]  /*2820*/  LOP3.LUT R10, R10, R4, RZ, 0x3c, !PT ;  /* 0x000000040a0a7212 */ /* 0x000fe400078e3cff */
[----:B--2---:R-:W-:-:S04]  /*2830*/  SEL R0, RZ, 0x1, P0 ;  /* 0x00000001ff007807 */ /* 0x004fc80000000000 */
[----:B------:R-:W-:Y:S01]  /*2840*/  LOP3.LUT R9, R9, R0, RZ, 0x3c, !PT ;  /* 0x0000000009097212 */ /* 0x000fe200078e3cff */
[----:B------:R-:W-:Y:S06]  /*2850*/  @P3 BRA `(.L_x_43) ;  /* 0xfffffffc002c3947 */ /* 0x000fec000383ffff */
[----:B------:R-:W-:Y:S01]  /*2860*/  ULEA UR5, UR6, UR37, 0x3 ;  /* 0x0000002506057291 */ /* 0x000fe2000f8e18ff */
[----:B------:R-:W-:-:S08]  /*2870*/  SHF.L.U32 R2, R12, 0x1f, RZ ;  /* 0x0000001f0c027819 */ /* 0x000fd000000006ff */
[----:B------:R-:W1:Y:S02]  /*2880*/  SYNCS.PHASECHK.TRANS64 P0, [UR5+0x90], R2 ;  /* 0x00009002ff0075a7 */ /* 0x000e640008001005 */
[----:B-1----:R-:W-:Y:S05]  /*2890*/  @P0 BRA `(.L_x_44) ;  /* 0x0000000000080947 */ /* 0x002fea0003800000 */
[----:B------:R-:W1:Y:S02]  /*28a0*/  SYNCS.PHASECHK.TRANS64.TRYWAIT P0, [UR5+0x90], R2 ;  /* 0x00009002ff0075a7 */ /* 0x000e640008001105 */
[----:B-1----:R-:W-:Y:S05]  /*28b0*/  @!P0 BRA `(.L_x_45) ;  /* 0x0000008800248947 */ /* 0x002fea0003800000 */
.L_x_44:
[----:B------:R-:W-:-:S04]  /*28c0*/  UIADD3 UR4, UPT, UPT, UR6, 0x1, URZ ;  /* 0x0000000106047890 */ /* 0x000fc8000fffe0ff */
[----:B------:R-:W-:-:S04]  /*28d0*/  UISETP.NE.AND UP0, UPT, UR4, 0x2, UPT ;  /* 0x000000020400788c */ /* 0x000fc8000bf05270 */
[----:B------:R-:W-:Y:S02]  /*28e0*/  USEL UR7, URZ, 0x1, UP0 ;  /* 0x00000001ff077887 */ /* 0x000fe40008000000 */
[----:B------:R-:W-:-:S04]  /*28f0*/  USEL UR4, UR4, URZ, UP0 ;  /* 0x000000ff04047287 */ /* 0x000fc80008000000 */
[----:B------:R-:W-:Y:S01]  /*2900*/  ULEA UR4, UR4, UR37, 0x3 ;  /* 0x0000002504047291 */ /* 0x000fe2000f8e18ff */
[----:B-1----:R-:W-:-:S04]  /*2910*/  LOP3.LUT R2, R12, UR7, RZ, 0x3c, !PT ;  /* 0x000000070c027c12 */ /* 0x002fc8000f8e3cff */
[----:B------:R-:W-:-:S04]  /*2920*/  SHF.L.U32 R0, R2, 0x1f, RZ ;  /* 0x0000001f02007819 */ /* 0x000fc800000006ff */
[----:B------:R-:W1:Y:S02]  /*2930*/  SYNCS.PHASECHK.TRANS64 P0, [UR4+0x90], R0 ;  /* 0x00009000ff0075a7 */ /* 0x000e640008001004 */
[----:B-1----:R-:W-:Y:S05]  /*2940*/  @P0 EXIT ;  /* 0x000000000000094d */ /* 0x002fea0003800000 */
[----:B------:R-:W-:Y:S02]  /*2950*/  SHF.L.U32 R2, R2, 0x1f, RZ ;  /* 0x0000001f02027819 */ /* 0x000fe400000006ff */
[----:B------:R-:W-:-:S07]  /*2960*/  MOV R0, UR4 ;  /* 0x0000000400007c02 */ /* 0x000fce0008000f00 */
.L_x_46:
[----:B-1----:R1:W2:Y:S02]  /*2970*/  SYNCS.PHASECHK.TRANS64.TRYWAIT P0, [R0+URZ+0x90], R2 ;  /* 0x00009002000075a7 */ /* 0x0022a400080011ff */
[----:B--2---:R-:W-:Y:S05]  /*2980*/  @!P0 NANOSLEEP.SYNCS 0x989680 ;  /* 0x009896800000895d */ /* 0x004fea0003900000 */
[----:B------:R-:W2:Y:S02]  /*2990*/  @!P0 SYNCS.PHASECHK.TRANS64 P0, [R0+URZ+0x90], R2 ;  /* 0x00009002000085a7 */ /* 0x000ea400080010ff */
[----:B--2---:R-:W-:Y:S05]  /*29a0*/  @P0 EXIT ;  /* 0x000000000000094d */ /* 0x004fea0003800000 */
[----:B------:R-:W-:Y:S05]  /*29b0*/  BRA `(.L_x_46) ;  /* 0xfffffffc00ec7947 */ /* 0x000fea000383ffff */
.L_x_39:
[----:B------:R-:W-:-:S09]  /*29c0*/  UISETP.NE.AND UP1, UPT, UR8, URZ, UPT ;  /* 0x000000ff0800728c */ /* 0x000fd2000bf25270 */
[----:B------:R-:W-:Y:S05]  /*29d0*/  BRA.U UP1, `(.L_x_47) ;  /* 0x0000000d01cc7547 */ /* 0x000fea000b800000 */
[----:B------:R-:W-:Y:S01]  /*29e0*/  UMOV UR4, 0x40 ;  /* 0x0000004000047882 */ /* 0x000fe20000000000 */
[----:B------:R-:W-:Y:S01]  /*29f0*/  NOP ;  /* 0x0000000000007918 */ /* 0x000fe20000000000 */
[----:B------:R-:W-:Y:S01]  /*2a00*/  ULEA UR4, UR37, UR4, 0x18 ;  /* 0x0000000425047291 */ /* 0x000fe2000f8ec0ff */
[----:B------:R-:W-:Y:S02]  /*2a10*/  UMOV UR5, 0x400 ;  /* 0x0000040000057882 */ /* 0x000fe40000000000 */
[----:B------:R-:W-:-:S06]  /*2a20*/  ULEA UR37, UR37, UR5, 0x18 ;  /* 0x0000000525257291 */ /* 0x000fcc000f8ec0ff */
[----:B------:R-:W1:Y:S02]  /*2a30*/  LDS.U8 R0, [UR4+0x1c] ;  /* 0x00001c04ff007984 */ /* 0x000e640008000000 */
[----:B-1----:R-:W-:-:S13]  /*2a40*/  ISETP.NE.AND P0, PT, R0, RZ, PT ;  /* 0x000000ff0000720c */ /* 0x002fda0003f05270 */
[----:B------:R-:W-:Y:S05]  /*2a50*/  @P0 BRA `(.L_x_48) ;  /* 0x0000000000580947 */ /* 0x000fea0003800000 */
[----:B------:R-:W-:-:S13]  /*2a60*/  ELECT P0, URZ, PT ;  /* 0x0000000000ff782f */ /* 0x000fda0003800000 */
[----:B------:R-:W-:Y:S05]  /*2a70*/  @!P0 BRA `(.L_x_49) ;  /* 0x0000000000608947 */ /* 0x000fea0003800000 */
[----:B------:R-:W-:Y:S01]  /*2a80*/  UMOV UR5, 0x10 ;  /* 0x0000001000057882 */ /* 0x000fe20000000000 */
[----:B------:R-:W-:Y:S01]  /*2a90*/  HFMA2 R0, -RZ, RZ, 0, 5.9604644775390625e-08 ;  /* 0x00000001ff007431 */ /* 0x000fe200000001ff */
[----:B------:R-:W-:-:S03]  /*2aa0*/  MOV R2, 0xffff ;  /* 0x0000ffff00027802 */ /* 0x000fc60000000f00 */
[----:B------:R-:W-:Y:S04]  /*2ab0*/  DEPBAR.LE SB1, 0x36 ;  /* 0x00009d800000791a */ /* 0x000fe80000000000 */
[----:B------:R-:W1:Y:S02]  /*2ac0*/  UTCATOMSWS.FIND_AND_SET.ALIGN UP0, UR5, UR5 ;  /* 0x00000005000575e3 */ /* 0x000e640008000800 */
[----:B-1----:R-:W-:Y:S01]  /*2ad0*/  MOV R3, UR5 ;  /* 0x0000000500037c02 */ /* 0x002fe20008000f00 */
[----:B------:R-:W-:Y:S06]  /*2ae0*/  BRA.U UP0, `(.L_x_50) ;  /* 0x0000000100187547 */ /* 0x000fec000b800000 */
.L_x_51:
[----:B------:R-:W-:Y:S05]  /*2af0*/  NANOSLEEP 0x64 ;  /* 0x000000640000795d */ /* 0x000fea0003800000 */
[----:B------:R-:W-:-:S05]  /*2b00*/  UMOV UR5, 0x10 ;  /* 0x0000001000057882 */ /* 0x000fca0000000000 */
[----:B------:R-:W-:Y:S04]  /*2b10*/  DEPBAR.LE SB1, 0x36 ;  /* 0x00009d800000791a */ /* 0x000fe80000000000 */
[----:B------:R-:W1:Y:S02]  /*2b20*/  UTCATOMSWS.FIND_AND_SET.ALIGN UP0, UR5, UR5 ;  /* 0x00000005000575e3 */ /* 0x000e640008000800 */
[----:B-1----:R-:W-:Y:S01]  /*2b30*/  MOV R3, UR5 ;  /* 0x0000000500037c02 */ /* 0x002fe20008000f00 */
[----:B------:R-:W-:Y:S05]  /*2b40*/  BRA.U !UP0, `(.L_x_51) ;  /* 0xfffffffd08e87547 */ /* 0x000fea000b83ffff */
.L_x_50:
[-C--:B------:R-:W-:Y:S02]  /*2b50*/  SHF.L.U32 R2, R2, R3.reuse, RZ ;  /* 0x0000000302027219 */ /* 0x080fe400000006ff */
[----:B------:R-:W-:Y:S01]  /*2b60*/  SHF.L.U32 R0, R0, R3, RZ ;  /* 0x0000000300007219 */ /* 0x000fe200000006ff */
[----:B------:R-:W-:Y:S02]  /*2b70*/  IMAD.SHL.U32 R3, R3, 0x20, RZ ;  /* 0x0000002003037824 */ /* 0x000fe400078e00ff */
[----:B------:R1:W-:Y:S04]  /*2b80*/  ATOMS.OR RZ, [UR4+0x14], R2 ;  /* 0x00001402ffff798c */ /* 0x0003e8000b000004 */
[----:B------:R1:W-:Y:S04]  /*2b90*/  ATOMS.OR RZ, [UR4+0x18], R0 ;  /* 0x00001800ffff798c */ /* 0x0003e8000b000004 */
[----:B------:R1:W-:Y:S01]  /*2ba0*/  STS [UR37+0x130], R3 ;  /* 0x00013003ff007988 */ /* 0x0003e20008000825 */
[----:B------:R-:W-:Y:S05]  /*2bb0*/  BRA `(.L_x_49) ;  /* 0x0000000000107947 */ /* 0x000fea0003800000 */
.L_x_48:
[----:B------:R-:W-:Y:S02]  /*2bc0*/  MOV R0, 0xffffffff ;  /* 0xffffffff00007802 */ /* 0x000fe40000000f00 */
[----:B------:R-:W-:-:S03]  /*2bd0*/  MOV R2, 0x2c00 ;  /* 0x00002c0000027802 */ /* 0x000fc60000000f00 */
[----:B------:R1:W-:Y:S04]  /*2be0*/  STS [UR37+0x130], R0 ;  /* 0x00013000ff007988 */ /* 0x0003e80008000825 */
[----:B-1-3-5:R-:W-:Y:S05]  /*2bf0*/  CALL.REL.NOINC `($__internal_1_$__cuda_sm10x_tcgen05_guardrail_trap_phase_invalid_during_alloc) ;  /* 0x00000090001c7944 */ /* 0x02afea0003c00000 */
.L_x_49:
[----:B------:R-:W-:Y:S05]  /*2c00*/  WARPSYNC.ALL ;  /* 0x0000000000007948 */ /* 0x000fea0003800000 */
[----:B------:R-:W2:Y:S01]  /*2c10*/  S2UR UR5, SR_CgaCtaId ;  /* 0x00000000000579c3 */ /* 0x000ea20000008800 */
[----:B------:R-:W-:Y:S01]  /*2c20*/  UMOV UR4, 0x400 ;  /* 0x0000040000047882 */ /* 0x000fe20000000000 */
[----:B------:R-:W-:-:S06]  /*2c30*/  NOP ;  /* 0x0000000000007918 */ /* 0x000fcc0000000000 */
[----:B------:R-:W-:Y:S06]  /*2c40*/  BAR.ARV 0x6, 0xa0 ;  /* 0x0182800000007b1d */ /* 0x000fec0000002000 */
[----:B------:R-:W4:Y:S01]  /*2c50*/  LDCU UR7, c[0x0][0x38c] ;  /* 0x00007180ff0777ac */ /* 0x000f220008000800 */
[----:B------:R-:W-:Y:S01]  /*2c60*/  IMAD.MOV.U32 R11, RZ, RZ, 0x1 ;  /* 0x00000001ff0b7424 */ /* 0x000fe200078e00ff */
[----:B------:R-:W-:Y:S01]  /*2c70*/  CS2R R8, SRZ ;  /* 0x0000000000087805 */ /* 0x000fe2000001ff00 */
[----:B------:R-:W-:Y:S01]  /*2c80*/  IMAD.MOV.U32 R10, RZ, RZ, RZ ;  /* 0x000000ffff0a7224 */ /* 0x000fe200078e00ff */
[----:B------:R-:W3:Y:S01]  /*2c90*/  LDCU UR6, c[0x0][0x38c] ;  /* 0x00007180ff0677ac */ /* 0x000ee20008000800 */
[----:B------:R-:W-:Y:S01]  /*2ca0*/  UMOV UR15, URZ ;  /* 0x000000ff000f7c82 */ /* 0x000fe20008000000 */
[----:B------:R-:W-:Y:S01]  /*2cb0*/  UMOV UR14, URZ ;  /* 0x000000ff000e7c82 */ /* 0x000fe20008000000 */
[----:B--2---:R-:W-:Y:S01]  /*2cc0*/  ULEA UR5, UR5, UR4, 0x18 ;  /* 0x0000000405057291 */ /* 0x004fe2000f8ec0ff */
[----:B------:R-:W-:Y:S01]  /*2cd0*/  UMOV UR24, 0x0 ;  /* 0x0000000000187882 */ /* 0x000fe20000000000 */
[----:B------:R-:W-:-:S02]  /*2ce0*/  UMOV UR25, 0x4400910 ;  /* 0x0440091000197882 */ /* 0x000fc40000000000 */
[----:B------:R-:W-:Y:S02]  /*2cf0*/  UIADD3 UR10, UPT, UPT, UR5, 0x8800, URZ ;  /* 0x00008800050a7890 */ /* 0x000fe4000fffe0ff */
[----:B------:R-:W-:Y:S02]  /*2d00*/  UIADD3 UR11, UPT, UPT, UR5, 0xe800, URZ ;  /* 0x0000e800050b7890 */ /* 0x000fe4000fffe0ff */
[----:B----4-:R-:W-:Y:S01]  /*2d10*/  UIADD3 UR7, UPT, UPT, UR7, 0x1f, URZ ;  /* 0x0000001f07077890 */ /* 0x010fe2000fffe0ff */
[----:B-1----:R-:W1:Y:S01]  /*2d20*/  LDS R0, [UR5+0x130] ;  /* 0x00013005ff007984 */ /* 0x002e620008000800 */
[----:B------:R-:W-:Y:S02]  /*2d30*/  USHF.R.U32.HI UR10, URZ, 0x4, UR10 ;  /* 0x00000004ff0a7899 */ /* 0x000fe4000801160a */
[----:B------:R-:W-:Y:S02]  /*2d40*/  USHF.R.S32.HI UR4, URZ, 0x1f, UR7 ;  /* 0x0000001fff047899 */ /* 0x000fe40008011407 */
[----:B------:R-:W-:-:S02]  /*2d50*/  USHF.R.U32.HI UR11, URZ, 0x4, UR11 ;  /* 0x00000004ff0b7899 */ /* 0x000fc4000801160b */
[----:B------:R-:W-:Y:S02]  /*2d60*/  ULEA.HI UR4, UR4, UR7, URZ, 0x5 ;  /* 0x0000000704047291 */ /* 0x000fe4000f8f28ff */
[----:B------:R-:W-:Y:S02]  /*2d70*/  ULOP3.LUT UR10, UR10, 0x3fff, URZ, 0xc0, !UPT ;  /* 0x00003fff0a0a7892 */ /* 0x000fe4000f8ec0ff */
[----:B------:R-:W-:Y:S02]  /*2d80*/  USHF.R.S32.HI UR4, URZ, 0x5, UR4 ;  /* 0x00000005ff047899 */ /* 0x000fe40008011404 */
[----:B------:R-:W-:Y:S02]  /*2d90*/  ULOP3.LUT UR11, UR11, 0x3fff, URZ, 0xc0, !UPT ;  /* 0x00003fff0b0b7892 */ /* 0x000fe4000f8ec0ff */
[----:B------:R-:W-:Y:S01]  /*2da0*/  UISETP.LT.AND UP0, UPT, UR4, 0x1, UPT ;  /* 0x000000010400788c */ /* 0x000fe2000bf01270 */
[----:B------:R-:W-:Y:S01]  /*2db0*/  UMOV UR22, 0x0 ;  /* 0x0000000000167882 */ /* 0x000fe20000000000 */
[----:B------:R-:W-:-:S02]  /*2dc0*/  UMOV UR23, 0x4400910 ;  /* 0x0440091000177882 */ /* 0x000fc40000000000 */
[----:B------:R-:W-:Y:S02]  /*2dd0*/  USEL UR9, UR4, 0x1, !UP0 ;  /* 0x0000000104097887 */ /* 0x000fe4000c000000 */
[----:B------:R-:W-:Y:S02]  /*2de0*/  ULOP3.LUT UR10, UR10, 0x10000, URZ, 0xfc, !UPT ;  /* 0x000100000a0a7892 */ /* 0x000fe4000f8efcff */
[----:B------:R-:W-:Y:S02]  /*2df0*/  ULOP3.LUT UR11, UR11, 0x10000, URZ, 0xfc, !UPT ;  /* 0x000100000b0b7892 */ /* 0x000fe4000f8efcff */
[----:B------:R-:W-:Y:S02]  /*2e00*/  UIADD3 UR9, UPT, UPT, -UR9, URZ, URZ ;  /* 0x000000ff09097290 */ /* 0x000fe4000fffe1ff */
[----:B---3--:R-:W-:Y:S01]  /*2e10*/  UISETP.GE.AND UP3, UPT, UR6, 0x1, UPT ;  /* 0x000000010600788c */ /* 0x008fe2000bf66270 */
[----:B------:R-:W-:Y:S01]  /*2e20*/  UMOV UR20, 0x0 ;  /* 0x0000000000147882 */ /* 0x000fe20000000000 */
[----:B------:R-:W-:Y:S01]  /*2e30*/  UMOV UR21, 0x4400910 ;  /* 0x0440091000157882 */ /* 0x000fe20000000000 */
[----:B------:R-:W-:Y:S01]  /*2e40*/  UMOV UR18, 0x0 ;  /* 0x0000000000127882 */ /* 0x000fe20000000000 */
[----:B------:R-:W-:Y:S01]  /*2e50*/  UMOV UR19, 0x4400910 ;  /* 0x0440091000137882 */ /* 0x000fe20000000000 */
[----:B-1----:R-:W-:-:S15]  /*2e60*/  R2UR UR16, R0 ;  /* 0x00000000001072ca */ /* 0x002fde00000e0000 */
.L_x_58:
[----:B------:R-:W-:Y:S02]  /*2e70*/  LEA R0, R10, UR5, 0x3 ;  /* 0x000000050a007c11 */ /* 0x000fe4000f8e18ff */
[----:B------:R-:W-:Y:S02]  /*2e80*/  SHF.L.U32 R2, R9, 0x1f, RZ ;  /* 0x0000001f09027819 */ /* 0x000fe400000006ff */
[----:B------:R-:W-:Y:S01]  /*2e90*/  PLOP3.LUT P0, PT, PT, PT, UP3, 0x80, 0x8 ;  /* 0x000000000008781c */ /* 0x000fe20003f0f038 */
[----:B------:R-:W-:Y:S01]  /*2ea0*/  VIADD R3, R0, 0x90 ;  /* 0x0000009000037836 */ /* 0x000fe20000000000 */
[----:B-1----:R-:W1:Y:S02]  /*2eb0*/  SYNCS.PHASECHK.TRANS64.TRYWAIT P1, [R0+URZ+0x80], R2 ;  /* 0x00008002000075a7 */ /* 0x002e6400080211ff */
[----:B-1-3--:R-:W-:Y:S09]  /*2ec0*/  @!P1 BRA `(.L_x_52) ;  /* 0x0000008000b89947 */ /* 0x00aff20003800000 */
.L_x_179:
[----:B------:R-:W-:Y:S01]  /*2ed0*/  LEA R4, R10, UR5, 0x4 ;  /* 0x000000050a047c11 */ /* 0x000fe2000f8e20ff */
[----:B------:R-:W-:Y:S01]  /*2ee0*/  @UP3 ULEA UR6, UR14, UR5, 0x3 ;  /* 0x000000050e063291 */ /* 0x000fe2000f8e18ff */
[----:B------:R-:W-:Y:S01]  /*2ef0*/  PLOP3.LUT P2, PT, PT, PT, PT, 0x80, 0x8 ;  /* 0x000000000008781c */ /* 0x000fe20003f4f070 */
[----:B------:R-:W-:Y:S01]  /*2f00*/  ULEA UR7, UR15, UR5, 0x3 ;  /* 0x000000050f077291 */ /* 0x000fe2000f8e18ff */
[----:B------:R-:W-:Y:S02]  /*2f10*/  PRMT R3, RZ, 0x654, R3 ;  /* 0x00000654ff037816 */ /* 0x000fe40000000003 */
[----:B------:R-:W2:Y:S01]  /*2f20*/  LDS.128 R4, [R4+0x110] ;  /* 0x0001100004047984 */ /* 0x000ea20000000c00 */
[----:B-1----:R-:W-:Y:S02]  /*2f30*/  @P0 SHF.L.U32 R2, R8, 0x1f, RZ ;  /* 0x0000001f08020819 */ /* 0x002fe400000006ff */
[----:B------:R-:W-:Y:S01]  /*2f40*/  SHF.L.U32 R0, R11, 0x1f, RZ ;  /* 0x0000001f0b007819 */ /* 0x000fe200000006ff */
[----:B------:R-:W-:Y:S01]  /*2f50*/  @!PT LDS RZ, [RZ] ;  /* 0x00000000fffff984 */ /* 0x000fe20000000800 */
[----:B------:R-:W-:Y:S01]  /*2f60*/  @!PT LDS RZ, [RZ] ;  /* 0x00000000fffff984 */ /* 0x000fe20000000800 */
[----:B------:R-:W-:Y:S01]  /*2f70*/  @!PT LDS RZ, [RZ] ;  /* 0x00000000fffff984 */ /* 0x000fe20000000800 */
[----:B------:R-:W-:Y:S01]  /*2f80*/  @!PT LDS RZ, [RZ] ;  /* 0x00000000fffff984 */ /* 0x000fe20000000800 */
[----:B------:R1:W-:Y:S06]  /*2f90*/  MEMBAR.ALL.CTA ;  /* 0x0000000000007992 */ /* 0x0003ec0000008000 */
[----:B-1----:R-:W1:Y:S02]  /*2fa0*/  FENCE.VIEW.ASYNC.S ;  /* 0x00000000000073c6 */ /* 0x002e640000000000 */
[----:B-1----:R1:W-:Y:S01]  /*2fb0*/  SYNCS.ARRIVE.TRANS64.RED.A1T0 RZ, [R3+URZ], RZ ;  /* 0x000000ff03ff79a7 */ /* 0x0023e200081004ff */
[----:B------:R1:W3:Y:S01]  /*2fc0*/  @P0 SYNCS.PHASECHK.TRANS64.TRYWAIT P2, [UR6], R2 ;  /* 0x00000002ff0005a7 */ /* 0x0002e20008041106 */
[----:B------:R-:W-:Y:S01]  /*2fd0*/  ULEA.HI UR6, UR15, UR15, URZ, 0x1 ;  /* 0x0000000f0f067291 */ /* 0x000fe2000f8f08ff */
[----:B--2---:R-:W-:-:S03]  /*2fe0*/  LOP3.LUT P1, RZ, R6, 0x1, RZ, 0xc0, !PT ;  /* 0x0000000106ff7812 */ /* 0x004fc6000782c0ff */
[----:B------:R-:W-:Y:S02]  /*2ff0*/  USHF.L.U32 UR8, UR6, 0x7, URZ ;  /* 0x0000000706087899 */ /* 0x000fe400080006ff */
[----:B------:R-:W-:Y:S02]  /*3000*/  ULOP3.LUT UR6, UR6, 0xffe, URZ, 0xc0, !UPT ;  /* 0x00000ffe06067892 */ /* 0x000fe4000f8ec0ff */
[----:B------:R-:W-:Y:S02]  /*3010*/  ULOP3.LUT UR8, UR8, 0xffffff00, URZ, 0xc0, !UPT ;  /* 0xffffff0008087892 */ /* 0x000fe4000f8ec0ff */
[----:B------:R-:W-:Y:S02]  /*3020*/  UIADD3 UR6, UPT, UPT, -UR6, UR15, URZ ;  /* 0x0000000f06067290 */ /* 0x000fe4000fffe1ff */
[----:B------:R-:W-:Y:S01]  /*3030*/  UIADD3 UR8, UPT, UPT, UR16, UR8, URZ ;  /* 0x0000000810087290 */ /* 0x000fe2000fffe0ff */
[----:B------:R-:W2:Y:S03]  /*3040*/  SYNCS.PHASECHK.TRANS64.TRYWAIT P0, [UR7+0xc0], R0 ;  /* 0x0000c000ff0075a7 */ /* 0x000ea60008001107 */
[----:B------:R-:W-:Y:S01]  /*3050*/  ULEA UR8, UR6, UR8, 0x14 ;  /* 0x0000000806087291 */ /* 0x000fe2000f8ea0ff */
[----:B-123--:R-:W-:Y:S11]  /*3060*/  @!P0 BRA `(.L_x_53) ;  /* 0x0000008000648947 */ /* 0x00eff60003800000 */
.L_x_181:
[----:B------:R-:W-:Y:S01]  /*3070*/  IADD3 R10, PT, PT, R10, 0x1, RZ ;  /* 0x000000010a0a7810 */ /* 0x000fe20007ffe0ff */
[----:B------:R-:W-:Y:S06]  /*3080*/  BRA.U !UP3, `(.L_x_54) ;  /* 0x000000010bc07547 */ /* 0x000fec000b800000 */
[----:B------:R-:W-:Y:S01]  /*3090*/  UPLOP3.LUT UP4, UPT, UPT, UPT, UPT, 0x40, 0x4 ;  /* 0x000000000004789c */ /* 0x000fe20003f8e870 */
[----:B------:R-:W-:Y:S01]  /*30a0*/  UMOV UR13, UR9 ;  /* 0x00000009000d7c82 */ /* 0x000fe20008000000 */
[----:B------:R-:W-:Y:S01]  /*30b0*/  UMOV UR12, UR4 ;  /* 0x00000004000c7c82 */ /* 0x000fe20008000000 */
[----:B------:R-:W-:-:S08]  /*30c0*/  UMOV UR17, UR14 ;  /* 0x0000000e00117c82 */ /* 0x000fd00008000000 */
.L_x_57:
[----:B------:R-:W-:Y:S02]  /*30d0*/  UIADD3 UR13, UPT, UPT, UR13, 0x1, URZ ;  /* 0x000000010d0d7890 */ /* 0x000fe4000fffe0ff */
[----:B--2---:R-:W-:Y:S02]  /*30e0*/  ULEA UR6, UR17, UR5, 0x3 ;  /* 0x0000000511067291 */ /* 0x004fe4000f8e18ff */
[----:B------:R-:W-:Y:S01]  /*30f0*/  UISETP.NE.AND UP0, UPT, UR13, URZ, UPT ;  /* 0x000000ff0d00728c */ /* 0x000fe2000bf05270 */
[----:B---3--:R-:W-:Y:S10]  /*3100*/  @P2 BRA `(.L_x_55) ;  /* 0x00000000000c2947 */ /* 0x008ff40003800000 */
[----:B-1----:R-:W-:Y:S04]  /*3110*/  SHF.L.U32 R2, R8, 0x1f, RZ ;  /* 0x0000001f08027819 */ /* 0x002fe800000006ff */
[----:B------:R-:W1:Y:S02]  /*3120*/  SYNCS.PHASECHK.TRANS64.TRYWAIT P0, [UR6], R2 ;  /* 0x00000002ff0075a7 */ /* 0x000e640008001106 */
[----:B-1----:R-:W-:Y:S05]  /*3130*/  @!P0 BRA `(.L_x_56) ;  /* 0x0000008000488947 */ /* 0x002fea0003800000 */
.L_x_55:
[----:B------:R-:W-:Y:S01]  /*3140*/  UISETP.NE.AND UP1, UPT, UR12, 0x1, UPT ;  /* 0x000000010c00788c */ /* 0x000fe2000bf25270 */
[----:B------:R-:W-:Y:S01]  /*3150*/  PLOP3.LUT P2, PT, PT, PT, PT, 0x80, 0x8 ;  /* 0x000000000008781c */ /* 0x000fe20003f4f070 */
[----:B------:R-:W-:Y:S02]  /*3160*/  UIADD3 UR14, UPT, UPT, UR17, 0x1, URZ ;  /* 0x00000001110e7890 */ /* 0x000fe4000fffe0ff */
[----:B------:R-:W-:Y:S02]  /*3170*/  ULEA UR28, UR17, UR11, 0xb ;  /* 0x0000000b111c7291 */ /* 0x000fe4000f8e58ff */
[----:B------:R-:W-:Y:S01]  /*3180*/  UISETP.NE.AND UP2, UPT, UR14, 0x3, UPT ;  /* 0x000000030e00788c */ /* 0x000fe2000bf45270 */
[----:B------:R-:W-:Y:S01]  /*3190*/  PLOP3.LUT P0, PT, PT, PT, UP1, 0x80, 0x8 ;  /* 0x000000000008781c */ /* 0x000fe20003f0f018 */
[----:B------:R-:W-:Y:S02]  /*31a0*/  UIADD3 UR40, UPT, UPT, UR28, 0x2, URZ ;  /* 0x000000021c287890 */ /* 0x000fe4000fffe0ff */
[----:B------:R-:W-:Y:S02]  /*31b0*/  USEL UR27, URZ, 0x1, UP2 ;  /* 0x00000001ff1b7887 */ /* 0x000fe40009000000 */
[----:B------:R-:W-:Y:S02]  /*31c0*/  USEL UR14, UR14, URZ, UP2 ;  /* 0x000000ff0e0e7287 */ /* 0x000fe40009000000 */
[----:B------:R-:W-:Y:S02]  /*31d0*/  UIADD3 UR36, UPT, UPT, UR28, 0x4, URZ ;  /* 0x000000041c247890 */ /* 0x000fe4000fffe0ff */
[----:B------:R-:W-:Y:S01]  /*31e0*/  @UP1 ULEA UR26, UR14, UR5, 0x3 ;  /* 0x000000050e1a1291 */ /* 0x000fe2000f8e18ff */
[----:B------:R-:W-:Y:S01]  /*31f0*/  LOP3.LUT R8, R8, UR27, RZ, 0x3c, !PT ;  /* 0x0000001b08087c12 */ /* 0x000fe2000f8e3cff */
[----:B------:R-:W-:Y:S02]  /*3200*/  UIADD3 UR32, UPT, UPT, UR28, 0x6, URZ ;  /* 0x000000061c207890 */ /* 0x000fe4000fffe0ff */
[----:B------:R-:W-:Y:S01]  /*3210*/  UIADD3 UR6, UPT, UPT, UR6, 0x18, URZ ;  /* 0x0000001806067890 */ /* 0x000fe2000fffe0ff */
[----:B-1----:R-:W-:Y:S01]  /*3220*/  @P0 SHF.L.U32 R0, R8, 0x1f, RZ ;  /* 0x0000001f08000819 */ /* 0x002fe200000006ff */
[----:B------:R-:W-:Y:S01]  /*3230*/  UIADD3 UR12, UPT, UPT, UR12, -0x1, URZ ;  /* 0xffffffff0c0c7890 */ /* 0x000fe2000fffe0ff */
[----:B------:R-:W-:Y:S02]  /*3240*/  UMOV UR29, 0x40004040 ;  /* 0x40004040001d7882 */ /* 0x000fe40000000000 */
[----:B------:R2:W3:Y:S01]  /*3250*/  @P0 SYNCS.PHASECHK.TRANS64.TRYWAIT P2, [UR26], R0 ;  /* 0x00000000ff0005a7 */ /* 0x0004e2000804111a */
[----:B------:R-:W-:Y:S01]  /*3260*/  ULEA UR26, UR17, UR10, 0x9 ;  /* 0x0000000a111a7291 */ /* 0x000fe2000f8e48ff */
[----:B------:R-:W-:Y:S01]  /*3270*/  UMOV UR27, 0x40004040 ;  /* 0x40004040001b7882 */ /* 0x000fe20000000000 */
[----:B------:R-:W-:Y:S02]  /*3280*/  UMOV UR41, 0x40004040 ;  /* 0x4000404000297882 */ /* 0x000fe40000000000 */
[----:B------:R-:W-:Y:S02]  /*3290*/  UIADD3 UR38, UPT, UPT, UR26, 0x2, URZ ;  /* 0x000000021a267890 */ /* 0x000fe4000fffe0ff */
[----:B------:R-:W-:Y:S02]  /*32a0*/  UIADD3 UR34, UPT, UPT, UR26, 0x4, URZ ;  /* 0x000000041a227890 */ /* 0x000fe4000fffe0ff */
[----:B------:R-:W-:Y:S01]  /*32b0*/  UIADD3 UR30, UPT, UPT, UR26, 0x6, URZ ;  /* 0x000000061a1e7890 */ /* 0x000fe2000fffe0ff */
[----:B------:R2:W-:Y:S01]  /*32c0*/  UTCHMMA gdesc[UR26], gdesc[UR28], tmem[UR8], tmem[UR24], idesc[UR25], UP4 ;  /* 0x00ff181c1a0075ea */ /* 0x0005e2000a000008 */
[----:B------:R-:W-:Y:S01]  /*32d0*/  UPLOP3.LUT UP4, UPT, UPT, UPT, UPT, 0x80, 0x8 ;  /* 0x000000000008789c */ /* 0x000fe20003f8f070 */
[----:B------:R-:W-:Y:S01]  /*32e0*/  UMOV UR39, 0x40004040 ;  /* 0x4000404000277882 */ /* 0x000fe20000000000 */
[----:B------:R-:W-:Y:S01]  /*32f0*/  UMOV UR37, 0x40004040 ;  /* 0x4000404000257882 */ /* 0x000fe20000000000 */
[----:B------:R2:W-:Y:S01]  /*3300*/  UTCHMMA gdesc[UR38], gdesc[UR40], tmem[UR8], tmem[UR22], idesc[UR23], UPT ;  /* 0x00ff1628260075ea */ /* 0x0005e2000b800008 */
[----:B------:R-:W-:Y:S01]  /*3310*/  UMOV UR35, 0x40004040 ;  /* 0x4000404000237882 */ /* 0x000fe20000000000 */
[----:B------:R-:W-:Y:S01]  /*3320*/  UMOV UR33, 0x40004040 ;  /* 0x4000404000217882 */ /* 0x000fe20000000000 */
[----:B------:R-:W-:Y:S01]  /*3330*/  UMOV UR31, 0x40004040 ;  /* 0x40004040001f7882 */ /* 0x000fe20000000000 */
[----:B------:R2:W-:Y:S01]  /*3340*/  UTCHMMA gdesc[UR34], gdesc[UR36], tmem[UR8], tmem[UR20], idesc[UR21], UPT ;  /* 0x00ff1424220075ea */ /* 0x0005e2000b800008 */
[----:B------:R2:W-:Y:S01]  /*3350*/  UTCHMMA gdesc[UR30], gdesc[UR32], tmem[UR8], tmem[UR18], idesc[UR19], UPT ;  /* 0x00ff12201e0075ea */ /* 0x0005e2000b800008 */
[----:B------:R2:W-:Y:S01]  /*3360*/  UTCBAR [UR6], URZ ;  /* 0x000000ff060073e9 */ /* 0x0005e200080000ff */
[----:B------:R-:W-:Y:S01]  /*3370*/  UMOV UR17, UR14 ;  /* 0x0000000e00117c82 */ /* 0x000fe20008000000 */
[----:B------:R-:W-:Y:S05]  /*3380*/  BRA.U UP0, `(.L_x_57) ;  /* 0xfffffffd00507547 */ /* 0x000fea000b83ffff */
.L_x_54:
[----:B------:R-:W-:Y:S01]  /*3390*/  UIADD3 UR15, UPT, UPT, UR15, 0x1, URZ ;  /* 0x000000010f0f7890 */ /* 0x000fe2000fffe0ff */
[C---:B------:R-:W-:Y:S01]  /*33a0*/  ISETP.NE.AND P0, PT, R10.reuse, 0x2, PT ;  /* 0x000000020a00780c */ /* 0x040fe20003f05270 */
[----:B------:R-:W-:Y:S02]  /*33b0*/  UIADD3 UR7, UPT, UPT, UR7, 0xa0, URZ ;  /* 0x000000a007077890 */ /* 0x000fe4000fffe0ff */
[----:B------:R-:W-:Y:S01]  /*33c0*/  UISETP.NE.AND UP0, UPT, UR15, 0x4, UPT ;  /* 0x000000040f00788c */ /* 0x000fe2000bf05270 */
[----:B-12---:R-:W-:Y:S02]  /*33d0*/  SEL R0, RZ, 0x1, P0 ;  /* 0x00000001ff007807 */ /* 0x006fe40000000000 */
[----:B------:R-:W-:Y:S01]  /*33e0*/  SEL R10, R10, RZ, P0 ;  /* 0x000000ff0a0a7207 */ /* 0x000fe20000000000 */
[----:B------:R-:W-:Y:S01]  /*33f0*/  USEL UR6, URZ, 0x1, UP0 ;  /* 0x00000001ff067887 */ /* 0x000fe20008000000 */
[----:B------:R-:W-:Y:S01]  /*3400*/  LOP3.LUT R9, R9, R0, RZ, 0x3c, !PT ;  /* 0x0000000009097212 */ /* 0x000fe200078e3cff */
[----:B------:R-:W-:Y:S01]  /*3410*/  USEL UR15, UR15, URZ, UP0 ;  /* 0x000000ff0f0f7287 */ /* 0x000fe20008000000 */
[----:B------:R1:W-:Y:S03]  /*3420*/  UTCBAR [UR7], URZ ;  /* 0x000000ff070073e9 */ /* 0x0003e600080000ff */
[----:B------:R-:W-:Y:S01]  /*3430*/  LOP3.LUT R11, R11, UR6, RZ, 0x3c, !PT ;  /* 0x000000060b0b7c12 */ /* 0x000fe2000f8e3cff */
[----:B------:R-:W-:Y:S07]  /*3440*/  @P1 BRA `(.L_x_58) ;  /* 0xfffffff800881947 */ /* 0x000fee000383ffff */
[----:B------:R-:W2:Y:S01]  /*3450*/  S2UR UR4, SR_CgaCtaId ;  /* 0x00000000000479c3 */ /* 0x000ea20000008800 */
[----:B------:R-:W-:Y:S01]  /*3460*/  ELECT P0, URZ, PT ;  /* 0x0000000000ff782f */ /* 0x000fe20003800000 */
[----:B------:R-:W-:Y:S01]  /*3470*/  IMAD.MOV.U32 R0, RZ, RZ, 0x1 ;  /* 0x00000001ff007424 */ /* 0x000fe200078e00ff */
[----:B------:R-:W-:Y:S01]  /*3480*/  UIADD3 UR5, UPT, UPT, UR5, 0xc0, URZ ;  /* 0x000000c005057890 */ /* 0x000fe2000fffe0ff */
[----:B------:R-:W-:Y:S01]  /*3490*/  SHF.L.U32 R2, R11, 0x1f, RZ ;  /* 0x0000001f0b027819 */ /* 0x000fe200000006ff */
[----:B------:R-:W-:-:S03]  /*34a0*/  UMOV UR6, 0x40 ;  /* 0x0000004000067882 */ /* 0x000fc60000000000 */
[----:B------:R-:W-:Y:S01]  /*34b0*/  UVIRTCOUNT.DEALLOC.SMPOOL 0x80 ;  /* 0x000000800000784c */ /* 0x000fe20000000000 */
[----:B--2---:R-:W-:Y:S02]  /*34c0*/  ULEA UR4, UR4, UR6, 0x18 ;  /* 0x0000000604047291 */ /* 0x004fe4000f8ec0ff */
[----:B------:R-:W-:-:S07]  /*34d0*/  ULEA UR6, UR15, UR5, 0x3 ;  /* 0x000000050f067291 */ /* 0x000fce000f8e18ff */
[----:B------:R2:W-:Y:S02]  /*34e0*/  @P0 STS.U8 [UR4+0x1c], R0 ;  /* 0x00001c00ff000988 */ /* 0x0005e40008000004 */
[----:B------:R-:W4:Y:S02]  /*34f0*/  SYNCS.PHASECHK.TRANS64.TRYWAIT P0, [UR6], R2 ;  /* 0x00000002ff0075a7 */ /* 0x000f240008001106 */
[----:B--2-4-:R-:W-:Y:S05]  /*3500*/  @!P0 BRA `(.L_x_59) ;  /* 0x0000007c006c8947 */ /* 0x014fea0003800000 */
.L_x_184:
[----:B-1----:R-:W-:-:S04]  /*3510*/  UIADD3 UR7, UPT, UPT, UR15, 0x1, URZ ;  /* 0x000000010f077890 */ /* 0x002fc8000fffe0ff */
[----:B------:R-:W-:-:S04]  /*3520*/  UISETP.NE.AND UP0, UPT, UR7, 0x4, UPT ;  /* 0x000000040700788c */ /* 0x000fc8000bf05270 */
[----:B------:R-:W-:Y:S02]  /*3530*/  USEL UR8, URZ, 0x1, UP0 ;  /* 0x00000001ff087887 */ /* 0x000fe40008000000 */
[----:B------:R-:W-:-:S04]  /*3540*/  USEL UR7, UR7, URZ, UP0 ;  /* 0x000000ff07077287 */ /* 0x000fc80008000000 */
[----:B------:R-:W-:Y:S01]  /*3550*/  ULEA UR6, UR7, UR5, 0x3 ;  /* 0x0000000507067291 */ /* 0x000fe2000f8e18ff */
[----:B--2---:R-:W-:-:S04]  /*3560*/  LOP3.LUT R2, R11, UR8, RZ, 0x3c, !PT ;  /* 0x000000080b027c12 */ /* 0x004fc8000f8e3cff */
[----:B------:R-:W-:-:S04]  /*3570*/  SHF.L.U32 R3, R2, 0x1f, RZ ;  /* 0x0000001f02037819 */ /* 0x000fc800000006ff */
[----:B------:R-:W1:Y:S02]  /*3580*/  SYNCS.PHASECHK.TRANS64.TRYWAIT P0, [UR6], R3 ;  /* 0x00000003ff0075a7 */ /* 0x000e640008001106 */
[----:B-1----:R-:W-:Y:S05]  /*3590*/  @!P0 BRA `(.L_x_60) ;  /* 0x0000007c00608947 */ /* 0x002fea0003800000 */
.L_x_186:
        /* <DEDUP_REMOVED lines=9> */
.L_x_188:
[----:B------:R-:W-:-:S04]  /*3630*/  UIADD3 UR7, UPT, UPT, UR7, 0x1, URZ ;  /* 0x0000000107077890 */ /* 0x000fc8000fffe0ff */
[----:B------:R-:W-:-:S04]  /*3640*/  UISETP.NE.AND UP0, UPT, UR7, 0x4, UPT ;  /* 0x000000040700788c */ /* 0x000fc8000bf05270 */
[----:B------:R-:W-:Y:S02]  /*3650*/  USEL UR6, URZ, 0x1, UP0 ;  /* 0x00000001ff067887 */ /* 0x000fe40008000000 */
[----:B------:R-:W-:-:S04]  /*3660*/  USEL UR7, UR7, URZ, UP0 ;  /* 0x000000ff07077287 */ /* 0x000fc80008000000 */
[----:B------:R-:W-:Y:S01]  /*3670*/  ULEA UR7, UR7, UR5, 0x3 ;  /* 0x0000000507077291 */ /* 0x000fe2000f8e18ff */
[----:B------:R-:W-:-:S04]  /*3680*/  LOP3.LUT R2, R2, UR6, RZ, 0x3c, !PT ;  /* 0x0000000602027c12 */ /* 0x000fc8000f8e3cff */
[----:B------:R-:W-:-:S04]  /*3690*/  SHF.L.U32 R2, R2, 0x1f, RZ ;  /* 0x0000001f02027819 */ /* 0x000fc800000006ff */
[----:B------:R-:W2:Y:S02]  /*36a0*/  SYNCS.PHASECHK.TRANS64.TRYWAIT P0, [UR7], R2 ;  /* 0x00000002ff0075a7 */ /* 0x000ea40008001107 */
[----:B--2---:R-:W-:Y:S05]  /*36b0*/  @!P0 BRA `(.L_x_62) ;  /* 0x0000007c00488947 */ /* 0x004fea0003800000 */
.L_x_190:
[----:B------:R-:W-:Y:S01]  /*36c0*/  NOP ;  /* 0x0000000000007918 */ /* 0x000fe20000000000 */
[----:B-1----:R-:W1:Y:S01]  /*36d0*/  LDS R0, [UR4+0x14] ;  /* 0x00001404ff007984 */ /* 0x002e620008000800 */
[----:B------:R-:W-:Y:S01]  /*36e0*/  ULOP3.LUT UR6, UR16, 0xffff, URZ, 0xc0, !UPT ;  /* 0x0000ffff10067892 */ /* 0x000fe2000f8ec0ff */
[----:B------:R-:W-:Y:S01]  /*36f0*/  UMOV UR8, 0xffff ;  /* 0x0000ffff00087882 */ /* 0x000fe20000000000 */
[----:B------:R-:W-:Y:S02]  /*3700*/  UMOV UR5, 0x1 ;  /* 0x0000000100057882 */ /* 0x000fe40000000000 */
[----:B------:R-:W-:-:S04]  /*3710*/  USHF.R.U32.HI UR6, URZ, 0x5, UR6 ;  /* 0x00000005ff067899 */ /* 0x000fc80008011606 */
[----:B------:R-:W-:Y:S02]  /*3720*/  USHF.L.U32 UR8, UR8, UR6, URZ ;  /* 0x0000000608087299 */ /* 0x000fe400080006ff */
[----:B------:R-:W-:-:S04]  /*3730*/  USHF.L.U32 UR5, UR5, UR6, URZ ;  /* 0x0000000605057299 */ /* 0x000fc800080006ff */
[----:B-1----:R-:W-:-:S04]  /*3740*/  LOP3.LUT R0, R0, UR8, RZ, 0xc0, !PT ;  /* 0x0000000800007c12 */ /* 0x002fc8000f8ec0ff */
[----:B------:R-:W-:-:S13]  /*3750*/  ISETP.NE.AND P0, PT, R0, UR8, PT ;  /* 0x0000000800007c0c */ /* 0x000fda000bf05270 */
[----:B------:R-:W-:Y:S05]  /*3760*/  @P0 BRA `(.L_x_63) ;  /* 0x0000000000580947 */ /* 0x000fea0003800000 */
[----:B------:R-:W1:Y:S02]  /*3770*/  LDS R0, [UR4+0x18] ;  /* 0x00001804ff007984 */ /* 0x000e640008000800 */
[----:B-1----:R-:W-:-:S04]  /*3780*/  LOP3.LUT R0, R0, UR5, RZ, 0xc0, !PT ;  /* 0x0000000500007c12 */ /* 0x002fc8000f8ec0ff */
[----:B------:R-:W-:-:S13]  /*3790*/  ISETP.NE.AND P0, PT, R0, UR5, PT ;  /* 0x0000000500007c0c */ /* 0x000fda000bf05270 */
[----:B------:R-:W-:Y:S05]  /*37a0*/  @P0 BRA `(.L_x_64) ;  /* 0x00000000003c0947 */ /* 0x000fea0003800000 */
[----:B------:R-:W1:Y:S01]  /*37b0*/  S2R R2, SR_LANEID ;  /* 0x0000000000027919 */ /* 0x000e620000000000 */
[----:B------:R-:W-:Y:S01]  /*37c0*/  ULOP3.LUT UR8, URZ, UR8, URZ, 0x33, !UPT ;  /* 0x00000008ff087292 */ /* 0x000fe2000f8e33ff */
[----:B------:R-:W-:Y:S02]  /*37d0*/  VOTEU.ANY UR7, UPT, PT ;  /* 0x0000000000077886 */ /* 0x000fe400038e0100 */
[----:B------:R-:W-:-:S03]  /*37e0*/  UFLO.U32 UR7, UR7 ;  /* 0x00000007000772bd */ /* 0x000fc600080e0000 */
[----:B------:R-:W-:-:S04]  /*37f0*/  IMAD.U32 R0, RZ, RZ, UR8 ;  /* 0x00000008ff007e24 */ /* 0x000fc8000f8e00ff */
[----:B------:R2:W4:Y:S02]  /*3800*/  REDUX UR6, R0 ;  /* 0x00000000000673c4 */ /* 0x0005240000000000 */
[----:B------:R1:W-:Y:S02]  /*3810*/  UTCATOMSWS.AND URZ, UR8 ;  /* 0x0000000800ff79e3 */ /* 0x0003e40008000000 */
[----:B-1----:R-:W-:Y:S02]  /*3820*/  ISETP.EQ.U32.AND P0, PT, R2, UR7, PT ;  /* 0x0000000702007c0c */ /* 0x002fe4000bf02070 */
[----:B--2---:R-:W-:Y:S02]  /*3830*/  LOP3.LUT R0, RZ, UR5, RZ, 0x33, !PT ;  /* 0x00000005ff007c12 */ /* 0x004fe4000f8e33ff */
[----:B----4-:R-:W-:Y:S02]  /*3840*/  MOV R2, UR6 ;  /* 0x0000000600027c02 */ /* 0x010fe40008000f00 */
[----:B------:R-:W1:Y:S07]  /*3850*/  REDUX UR5, R0 ;  /* 0x00000000000573c4 */ /* 0x000e6e0000000000 */
[----:B------:R2:W-:Y:S01]  /*3860*/  @P0 ATOMS.AND RZ, [UR4+0x14], R2 ;  /* 0x00001402ffff098c */ /* 0x0005e2000a800004 */
[----:B-1----:R-:W-:-:S05]  /*3870*/  IMAD.U32 R0, RZ, RZ, UR5 ;  /* 0x00000005ff007e24 */ /* 0x002fca000f8e00ff */
[----:B------:R2:W-:Y:S01]  /*3880*/  @P0 ATOMS.AND RZ, [UR4+0x18], R0 ;  /* 0x00001800ffff098c */ /* 0x0005e2000a800004 */
[----:B------:R-:W-:Y:S05]  /*3890*/  BRA `(.L_x_65) ;  /* 0x0000000000147947 */ /* 0x000fea0003800000 */
.L_x_64:
[----:B------:R-:W-:Y:S02]  /*38a0*/  MOV R2, 0x38c0 ;  /* 0x000038c000027802 */ /* 0x000fe40000000f00 */
[----:B---3-5:R-:W-:Y:S05]  /*38b0*/  CALL.REL.NOINC `($__internal_0_$__cuda_sm10x_tcgen05_guardrail_trap_col_being_dealloced_not_returned_by_alloc) ;  /* 0x0000008000e07944 */ /* 0x028fea0003c00000 */
[----:B------:R-:W-:Y:S05]  /*38c0*/  BRA `(.L_x_65) ;  /* 0x0000000000087947 */ /* 0x000fea0003800000 */
.L_x_63:
[----:B------:R-:W-:Y:S02]  /*38d0*/  MOV R2, 0x38f0 ;  /* 0x000038f000027802 */ /* 0x000fe40000000f00 */
[----:B---3-5:R-:W-:Y:S05]  /*38e0*/  CALL.REL.NOINC `($__internal_2_$__cuda_sm10x_tcgen05_guardrail_trap_unallocated_columns_being_dealloced) ;  /* 0x0000008000ec7944 */ /* 0x028fea0003c00000 */
.L_x_65:
[----:B------:R-:W-:Y:S01]  /*38f0*/  NOP ;  /* 0x0000000000007918 */ /* 0x000fe20000000000 */
[----:B------:R-:W-:Y:S05]  /*3900*/  EXIT ;  /* 0x000000000000794d */ /* 0x000fea0003800000 */
.L_x_47:
[----:B------:R-:W-:-:S09]  /*3910*/  UISETP.NE.OR UP2, UPT, UR8, 0x3, !UP2 ;  /* 0x000000030800788c */ /* 0x000fd2000d745670 */
[----:B------:R-:W-:Y:S05]  /*3920*/  BRA.U UP2, `(.L_x_66) ;  /* 0x0000001502707547 */ /* 0x000fea000b800000 */
[----:B------:R-:W1:Y:S01]  /*3930*/  LDC R0, c[0x0][0xb30] ;  /* 0x0002cc00ff007b82 */ /* 0x000e620000000800 */
[----:B------:R-:W2:Y:S01]  /*3940*/  LDCU.64 UR8, c[0x0][0x888] ;  /* 0x00011100ff0877ac */ /* 0x000ea20008000a00 */
[----:B------:R-:W-:Y:S01]  /*3950*/  CS2R R28, SRZ ;  /* 0x00000000001c7805 */ /* 0x000fe2000001ff00 */
[----:B------:R-:W-:Y:S01]  /*3960*/  IMAD.MOV.U32 R25, RZ, RZ, 0x2000 ;  /* 0x00002000ff197424 */ /* 0x000fe200078e00ff */
[----:B------:R-:W4:Y:S04]  /*3970*/  LDCU.64 UR4, c[0x0][0x890] ;  /* 0x00011200ff0477ac */ /* 0x000f280008000a00 */
[----:B------:R-:W3:Y:S01]  /*3980*/  LDC R24, c[0x0][0x370] ;  /* 0x0000dc00ff187b82 */ /* 0x000ee20000000800 */
[----:B------:R-:W-:Y:S01]  /*3990*/  UMOV UR7, 0x400 ;  /* 0x0000040000077882 */ /* 0x000fe20000000000 */
[----:B------:R-:W-:-:S02]  /*39a0*/  UPLOP3.LUT UP1, UPT, UPT, UPT, UPT, 0x40, 0x4 ;  /* 0x000000000004789c */ /* 0x000fc40003f2e870 */
[----:B------:R-:W-:-:S04]  /*39b0*/  ULEA UR7, UR37, UR7, 0x18 ;  /* 0x0000000725077291 */ /* 0x000fc8000f8ec0ff */
[----:B------:R-:W3:Y:S01]  /*39c0*/  LDC R3, c[0x0][0xb0c] ;  /* 0x0002c300ff037b82 */ /* 0x000ee20000000800 */
[----:B------:R-:W-:Y:S02]  /*39d0*/  UIADD3 UR41, UPT, UPT, UR7, 0x30, URZ ;  /* 0x0000003007297890 */ /* 0x000fe4000fffe0ff */
[----:B--2---:R-:W-:Y:S02]  /*39e0*/  UISETP.NE.U32.AND UP2, UPT, UR8, URZ, UPT ;  /* 0x000000ff0800728c */ /* 0x004fe4000bf45070 */
[----:B------:R-:W-:Y:S02]  /*39f0*/  UIADD3 UR33, UPT, UPT, UR7, 0x38, URZ ;  /* 0x0000003807217890 */ /* 0x000fe4000fffe0ff */
[----:B----4-:R-:W-:Y:S01]  /*3a00*/  UISETP.NE.U32.AND UP3, UPT, UR4, URZ, UPT ;  /* 0x000000ff0400728c */ /* 0x010fe2000bf65070 */
[----:B------:R-:W2:Y:S01]  /*3a10*/  LDC R18, c[0x0][0xb20] ;  /* 0x0002c800ff127b82 */ /* 0x000ea20000000800 */
[----:B-1----:R-:W-:Y:S01]  /*3a20*/  ISETP.NE.AND P1, PT, R0, 0x1, PT ;  /* 0x000000010000780c */ /* 0x002fe20003f25270 */
[----:B------:R-:W-:-:S02]  /*3a30*/  UISETP.NE.AND.EX UP2, UPT, UR9, URZ, UPT, UP2 ;  /* 0x000000ff0900728c */ /* 0x000fc4000bf45320 */
[----:B------:R-:W-:Y:S02]  /*3a40*/  UIADD3 UR25, UPT, UPT, UR7, 0x40, URZ ;  /* 0x0000004007197890 */ /* 0x000fe4000fffe0ff */
[----:B------:R-:W-:Y:S02]  /*3a50*/  UIADD3 UR17, UPT, UPT, UR7, 0x48, URZ ;  /* 0x0000004807117890 */ /* 0x000fe4000fffe0ff */
[----:B------:R-:W1:Y:S01]  /*3a60*/  LDC.64 R30, c[0x0][0x348] ;  /* 0x0000d200ff1e7b82 */ /* 0x000e620000000a00 */
[----:B------:R-:W-:-:S07]  /*3a70*/  UISETP.NE.AND.EX UP3, UPT, UR5, URZ, UPT, UP3 ;  /* 0x000000ff0500728c */ /* 0x000fce000bf65330 */
[----:B------:R-:W4:Y:S08]  /*3a80*/  LDC.64 R16, c[0x0][0xb10] ;  /* 0x0002c400ff107b82 */ /* 0x000f300000000a00 */
[----:B------:R-:W1:Y:S08]  /*3a90*/  LDC.64 R6, c[0x0][0xb18] ;  /* 0x0002c600ff067b82 */ /* 0x000e700000000a00 */
[----:B------:R-:W1:Y:S08]  /*3aa0*/  LDC.64 R4, c[0x0][0xb28] ;  /* 0x0002ca00ff047b82 */ /* 0x000e700000000a00 */
[----:B--23--:R-:W1:Y:S02]  /*3ab0*/  LDC R19, c[0x0][0x374] ;  /* 0x0000dd00ff137b82 */ /* 0x00ce640000000800 */
.L_x_81:
[C---:B------:R-:W-:Y:S02]  /*3ac0*/  LEA R0, R29.reuse, UR7, 0x3 ;  /* 0x000000071d007c11 */ /* 0x040fe4000f8e18ff */
[----:B------:R-:W-:Y:S02]  /*3ad0*/  SHF.L.U32 R2, R28, 0x1f, RZ ;  /* 0x0000001f1c027819 */ /* 0x000fe400000006ff */
[----:B------:R-:W-:Y:S02]  /*3ae0*/  LEA R20, R29, UR7, 0x4 ;  /* 0x000000071d147c11 */ /* 0x000fe4000f8e20ff */
[----:B--2---:R-:W2:Y:S02]  /*3af0*/  SYNCS.PHASECHK.TRANS64.TRYWAIT P0, [R0+URZ+0x80], R2 ;  /* 0x00008002000075a7 */ /* 0x004ea400080011ff */
[----:B--2---:R-:W-:Y:S05]  /*3b00*/  @!P0 BRA `(.L_x_67) ;  /* 0x00000078004c8947 */ /* 0x004fea0003800000 */
.L_x_191:
[----:B------:R-:W-:Y:S01]  /*3b10*/  ISETP.GE.AND P0, PT, R26, 0x1, PT ;  /* 0x000000011a00780c */ /* 0x000fe20003f06270 */
[----:B------:R-:W3:Y:S01]  /*3b20*/  LDS.128 R20, [R20+0x110] ;  /* 0x0001100014147984 */ /* 0x000ee20000000c00 */
[----:B--2---:R-:W-:Y:S01]  /*3b30*/  VIADD R0, R0, 0x90 ;  /* 0x0000009000007836 */ /* 0x004fe20000000000 */
[----:B------:R-:W-:Y:S01]  /*3b40*/  @!PT LDS RZ, [RZ] ;  /* 0x00000000fffff984 */ /* 0x000fe20000000800 */
[----:B------:R-:W-:Y:S01]  /*3b50*/  @!PT LDS RZ, [RZ] ;  /* 0x00000000fffff984 */ /* 0x000fe20000000800 */
[----:B------:R-:W-:Y:S01]  /*3b60*/  @!PT LDS RZ, [RZ] ;  /* 0x00000000fffff984 */ /* 0x000fe20000000800 */
[----:B------:R-:W-:Y:S01]  /*3b70*/  @!PT LDS RZ, [RZ] ;  /* 0x00000000fffff984 */ /* 0x000fe20000000800 */
[----:B------:R2:W-:Y:S06]  /*3b80*/  MEMBAR.ALL.CTA ;  /* 0x0000000000007992 */ /* 0x0005ec0000008000 */
[----:B--2---:R-:W2:Y:S01]  /*3b90*/  FENCE.VIEW.ASYNC.S ;  /* 0x00000000000073c6 */ /* 0x004ea20000000000 */
[----:B------:R-:W-:Y:S04]  /*3ba0*/  PRMT R0, RZ, 0x654, R0 ;  /* 0x00000654ff007816 */ /* 0x000fe80000000000 */
[----:B--2---:R2:W-:Y:S01]  /*3bb0*/  SYNCS.ARRIVE.TRANS64.RED.A1T0 RZ, [R0+URZ], RZ ;  /* 0x000000ff00ff79a7 */ /* 0x0045e200081004ff */
[----:B---3--:R-:W-:Y:S11]  /*3bc0*/  LOP3.LUT P3, RZ, R22, 0x1, RZ, 0xc0, !PT ;  /* 0x0000000116ff7812 */ /* 0x008ff6000786c0ff */
[----:B------:R-:W-:Y:S02]  /*3bd0*/  @!UPT UIADD3 URZ, UPT, UPT, URZ, URZ, URZ ;  /* 0x000000fffffff290 */ /* 0x000fe4000fffe0ff */
[----:B------:R-:W-:Y:S02]  /*3be0*/  @P3 MOV R11, R20 ;  /* 0x00000014000b3202 */ /* 0x000fe40000000f00 */
[----:B------:R-:W-:Y:S01]  /*3bf0*/  @P3 LOP3.LUT R10, R21, 0xffff, RZ, 0xc0, !PT ;  /* 0x0000ffff150a3812 */ /* 0x000fe200078ec0ff */
[----:B--2---:R-:W-:Y:S06]  /*3c00*/  @!P0 BRA `(.L_x_68) ;  /* 0x0000000000a48947 */ /* 0x004fec0003800000 */
[-C--:B-1----:R-:W-:Y:S01]  /*3c10*/  IMAD.HI.U32 R0, R19, R7.reuse, RZ ;  /* 0x0000000713007227 */ /* 0x082fe200078e00ff */
[----:B------:R-:W-:Y:S02]  /*3c20*/  ISETP.NE.AND P0, PT, R6, 0x1, PT ;  /* 0x000000010600780c */ /* 0x000fe40003f05270 */
[----:B------:R-:W-:Y:S01]  /*3c30*/  ISETP.NE.AND P2, PT, R26, 0x1, PT ;  /* 0x000000011a00780c */ /* 0x000fe20003f45270 */
[----:B----4-:R-:W-:Y:S01]  /*3c40*/  IMAD.HI.U32 R9, R24, R16, RZ ;  /* 0x0000001018097227 */ /* 0x010fe200078e00ff */
[----:B------:R-:W-:Y:S02]  /*3c50*/  SHF.R.U32.HI R0, RZ, R18, R0 ;  /* 0x00000012ff007219 */ /* 0x000fe40000011600 */
[----:B------:R-:W-:Y:S01]  /*3c60*/  ISETP.NE.AND P4, PT, R3, 0x1, PT ;  /* 0x000000010300780c */ /* 0x000fe20003f85270 */
[----:B------:R-:W-:Y:S01]  /*3c70*/  IMAD.HI.U32 R13, R10, R7, RZ ;  /* 0x000000070a0d7227 */ /* 0x000fe200078e00ff */
[----:B------:R-:W-:Y:S02]  /*3c80*/  SHF.R.U32.HI R9, RZ, R17, R9 ;  /* 0x00000011ff097219 */ /* 0x000fe40000011609 */
[----:B------:R-:W-:Y:S01]  /*3c90*/  SEL R0, R19, R0, !P0 ;  /* 0x0000000013007207 */ /* 0x000fe20004000000 */
[----:B------:R-:W-:Y:S01]  /*3ca0*/  IMAD.HI.U32 R12, R11, R16, RZ ;  /* 0x000000100b0c7227 */ /* 0x000fe200078e00ff */
[----:B------:R-:W-:Y:S03]  /*3cb0*/  SEL R9, R24, R9, !P4 ;  /* 0x0000000918097207 */ /* 0x000fe60006000000 */
[-C--:B------:R-:W-:Y:S01]  /*3cc0*/  IMAD.HI.U32 R8, R0, R4.reuse, RZ ;  /* 0x0000000400087227 */ /* 0x080fe200078e00ff */
[----:B------:R-:W-:Y:S03]  /*3cd0*/  SHF.R.U32.HI R12, RZ, R17, R12 ;  /* 0x00000011ff0c7219 */ /* 0x000fe6000001160c */
[----:B------:R-:W-:Y:S01]  /*3ce0*/  IMAD.HI.U32 R2, R9, R4, RZ ;  /* 0x0000000409027227 */ /* 0x000fe200078e00ff */
[-C--:B------:R-:W-:Y:S02]  /*3cf0*/  @P2 SHF.R.U32.HI R0, RZ, R5.reuse, R8 ;  /* 0x00000005ff002219 */ /* 0x080fe40000011608 */
[----:B------:R-:W-:Y:S02]  /*3d00*/  SHF.R.U32.HI R8, RZ, R18, R13 ;  /* 0x00000012ff087219 */ /* 0x000fe4000001160d */
[----:B------:R-:W-:Y:S01]  /*3d10*/  @P2 SHF.R.U32.HI R9, RZ, R5, R2 ;  /* 0x00000005ff092219 */ /* 0x000fe20000011602 */
[----:B------:R-:W-:Y:S01]  /*3d20*/  IMAD R0, R26, R0, RZ ;  /* 0x000000001a007224 */ /* 0x000fe200078e02ff */
[----:B------:R-:W-:Y:S02]  /*3d30*/  SEL R8, R10, R8, !P0 ;  /* 0x000000080a087207 */ /* 0x000fe40004000000 */
[----:B------:R-:W-:Y:S01]  /*3d40*/  SEL R2, R11, R12, !P4 ;  /* 0x0000000c0b027207 */ /* 0x000fe20006000000 */
[----:B------:R-:W-:Y:S01]  /*3d50*/  IMAD R12, R26, R9, RZ ;  /* 0x000000091a0c7224 */ /* 0x000fe200078e02ff */
[C---:B------:R-:W-:Y:S01]  /*3d60*/  ISETP.GE.AND P0, PT, R8.reuse, R0, PT ;  /* 0x000000000800720c */ /* 0x040fe20003f06270 */
[----:B------:R-:W-:Y:S03]  /*3d70*/  IMAD.HI.U32 R0, R8, R4, RZ ;  /* 0x0000000408007227 */ /* 0x000fe600078e00ff */
[----:B------:R-:W-:Y:S02]  /*3d80*/  ISETP.GE.OR P0, PT, R2, R12, P0 ;  /* 0x0000000c0200720c */ /* 0x000fe40000706670 */
[-C--:B------:R-:W-:Y:S04]  /*3d90*/  SHF.R.U32.HI R0, RZ, R5.reuse, R0 ;  /* 0x00000005ff007219 */ /* 0x080fe80000011600 */
[----:B------:R-:W-:Y:S05]  /*3da0*/  SEL R13, R8, R0, !P2 ;  /* 0x00000000080d7207 */ /* 0x000fea0005000000 */
[----:B------:R-:W-:Y:S02]  /*3db0*/  IMAD.MOV R12, RZ, RZ, -R13 ;  /* 0x000000ffff0c7224 */ /* 0x000fe400078e0a0d */
[----:B------:R-:W-:Y:S04]  /*3dc0*/  @!P0 IMAD.HI.U32 R0, R2, R4, RZ ;  /* 0x0000000402008227 */ /* 0x000fe800078e00ff */
[----:B------:R-:W-:Y:S01]  /*3dd0*/  IMAD R12, R26, R12, R8 ;  /* 0x0000000c1a0c7224 */ /* 0x000fe200078e0208 */
[----:B------:R-:W-:Y:S04]  /*3de0*/  @!P0 SHF.R.U32.HI R0, RZ, R5, R0 ;  /* 0x00000005ff008219 */ /* 0x000fe80000011600 */
[----:B------:R-:W-:Y:S04]  /*3df0*/  @!P0 SEL R0, R2, R0, !P2 ;  /* 0x0000000002008207 */ /* 0x000fe80005000000 */
[----:B------:R-:W-:Y:S01]  /*3e00*/  @!P0 IADD3 R13, PT, PT, R13, -R0, RZ ;  /* 0x800000000d0d8210 */ /* 0x000fe20007ffe0ff */
[----:B------:R-:W-:Y:S01]  /*3e10*/  @!P0 IMAD R0, R9, R12, R0 ;  /* 0x0000000c09008224 */ /* 0x000fe200078e0200 */
[----:B------:R-:W-:Y:S01]  /*3e20*/  IADD3 R9, PT, PT, -R8, RZ, RZ ;  /* 0x000000ff08097210 */ /* 0x000fe20007ffe1ff */
[--C-:B------:R-:W-:Y:S02]  /*3e30*/  IMAD.MOV R12, RZ, RZ, -R2.reuse ;  /* 0x000000ffff0c7224 */ /* 0x100fe400078e0a02 */
[----:B------:R-:W-:Y:S02]  /*3e40*/  @!P0 IMAD R8, R13, R26, R2 ;  /* 0x0000001a0d088224 */ /* 0x000fe400078e0202 */
[----:B------:R-:W-:Y:S02]  /*3e50*/  @!P0 IMAD.MOV.U32 R2, RZ, RZ, R0 ;  /* 0x000000ffff028224 */ /* 0x000fe400078e0000 */
[----:B------:R-:W-:Y:S02]  /*3e60*/  IMAD R11, R3, R12, R11 ;  /* 0x0000000c030b7224 */ /* 0x000fe400078e020b */
[----:B------:R-:W-:Y:S02]  /*3e70*/  IMAD R10, R6, R9, R10 ;  /* 0x00000009060a7224 */ /* 0x000fe400078e020a */
[----:B------:R-:W-:Y:S02]  /*3e80*/  IMAD R11, R2, R3, R11 ;  /* 0x00000003020b7224 */ /* 0x000fe400078e020b */
[----:B------:R-:W-:Y:S02]  /*3e90*/  IMAD R10, R8, R6, R10 ;  /* 0x00000006080a7224 */ /* 0x000fe400078e020a */
.L_x_68:
[----:B------:R-:W-:Y:S05]  /*3ea0*/  BRA.U UP1, `(.L_x_69) ;  /* 0x0000000101107547 */ /* 0x000fea000b800000 */
[----:B------:R-:W-:Y:S04]  /*3eb0*/  MOV R2, UR6 ;  /* 0x0000000600027c02 */ /* 0x000fe80008000f00 */
[----:B------:R-:W-:Y:S04]  /*3ec0*/  SHF.L.U32 R2, R2, 0x1f, RZ ;  /* 0x0000001f02027819 */ /* 0x000fe800000006ff */
[----:B------:R-:W2:Y:S02]  /*3ed0*/  SYNCS.PHASECHK.TRANS64.TRYWAIT P0, [UR7+0x78], R2 ;  /* 0x00007802ff0075a7 */ /* 0x000ea40008001107 */
[----:B--2---:R-:W-:Y:S05]  /*3ee0*/  @!P0 BRA `(.L_x_70) ;  /* 0x0000007400688947 */ /* 0x004fea0003800000 */
.L_x_69:
[----:B------:R-:W-:Y:S01]  /*3ef0*/  R2UR UR43, R15 ;  /* 0x000000000f2b72ca */ /* 0x000fe200000e0000 */
[----:B------:R-:W-:Y:S01]  /*3f00*/  IMAD.MOV.U32 R32, RZ, RZ, 0x1 ;  /* 0x00000001ff207424 */ /* 0x000fe200078e00ff */
[----:B------:R-:W-:Y:S02]  /*3f10*/  R2UR UR42, R14 ;  /* 0x000000000e2a72ca */ /* 0x000fe400000e0000 */
[----:B------:R-:W-:Y:S02]  /*3f20*/  ISETP.NE.U32.AND P2, PT, RZ, UR4, PT ;  /* 0x00000004ff007c0c */ /* 0x000fe4000bf45070 */
[----:B------:R-:W-:Y:S02]  /*3f30*/  SHF.L.U32 R32, R32, 0x1f, RZ ;  /* 0x0000001f20207819 */ /* 0x000fe400000006ff */
[----:B------:R-:W-:Y:S05]  /*3f40*/  ISETP.NE.AND.EX P2, PT, RZ, UR5, PT, P2 ;  /* 0x00000005ff007c0c */ /* 0x000fea000bf45320 */
[----:B------:R-:W-:Y:S02]  /*3f50*/  USHF.L.U32 UR43, UR43, 0x6, URZ ;  /* 0x000000062b2b7899 */ /* 0x000fe400080006ff */
[----:B------:R-:W-:Y:S01]  /*3f60*/  USHF.L.U32 UR42, UR42, 0x8, URZ ;  /* 0x000000082a2a7899 */ /* 0x000fe200080006ff */
[----:B------:R-:W-:Y:S11]  /*3f70*/  BRA.U !UP3, `(.L_x_71) ;  /* 0x000000010b347547 */ /* 0x000ff6000b800000 */
[----:B------:R-:W-:Y:S01]  /*3f80*/  UPLOP3.LUT UP0, UPT, UPT, UPT, UP2, 0x80, 0x8 ;  /* 0x000000000008789c */ /* 0x000fe20003f0f020 */
[----:B--2---:R-:W-:Y:S02]  /*3f90*/  HFMA2 R0, -RZ, RZ, 0, 5.9604644775390625e-08 ;  /* 0x00000001ff007431 */ /* 0x004fe400000001ff */
[----:B------:R-:W-:Y:S03]  /*3fa0*/  IMAD.MOV.U32 R64, RZ, RZ, 0x1 ;  /* 0x00000001ff407424 */ /* 0x000fe600078e00ff */
[----:B------:R-:W-:Y:S05]  /*3fb0*/  PLOP3.LUT P0, PT, PT, PT, UP0, 0x80, 0x8 ;  /* 0x000000000008781c */ /* 0x000fea0003f0f008 */
[----:B------:R-:W2:Y:S01]  /*3fc0*/  @UP0 LDCU.64 UR10, c[0x0][0x888] ;  /* 0x00011100ff0a07ac */ /* 0x000ea20008000a00 */
[----:B------:R-:W-:Y:S07]  /*3fd0*/  @UP0 UIMAD UR8, UR36, UR4, URZ ;  /* 0x00000004240802a4 */ /* 0x000fee000f8e02ff */
[----:B------:R-:W-:Y:S01]  /*3fe0*/  @!P0 PRMT R64, R0, 0x7610, R64 ;  /* 0x0000761000408816 */ /* 0x000fe20000000040 */
[----:B--2---:R-:W-:Y:S03]  /*3ff0*/  @UP0 UIMAD.WIDE UR10, UR8, 0x4, UR10 ;  /* 0x00000004080a08a5 */ /* 0x004fe6000f8e020a */
[----:B------:R-:W2:Y:S03]  /*4000*/  @!UP0 LDCU UR8, c[0x0][0x880] ;  /* 0x00011000ff0887ac */ /* 0x000ea60008000800 */
[----:B------:R-:W-:Y:S01]  /*4010*/  IMAD.U32 R8, RZ, RZ, UR10 ;  /* 0x0000000aff087e24 */ /* 0x000fe2000f8e00ff */
[----:B------:R-:W-:Y:S05]  /*4020*/  MOV R9, UR11 ;  /* 0x0000000b00097c02 */ /* 0x000fea0008000f00 */
[----:B-----5:R3:W5:Y:S02]  /*4030*/  @P0 LDG.E R35, desc[UR46][R8.64] ;  /* 0x0000002e08230981 */ /* 0x020764000c1e1900 */
[----:B--23--:R-:W-:Y:S07]  /*4040*/  @!P0 IMAD.U32 R35, RZ, RZ, UR8 ;  /* 0x00000008ff238e24 */ /* 0x00cfee000f8e00ff */
.L_x_71:
[----:B-----5:R-:W-:Y:S01]  /*4050*/  @!P2 FSETP.EQ.AND P0, PT, R35, RZ, PT ;  /* 0x000000ff2300a20b */ /* 0x020fe20003f02000 */
[----:B------:R-:W-:Y:S01]  /*4060*/  @!UPT UIADD3 URZ, UPT, UPT, URZ, URZ, URZ ;  /* 0x000000fffffff290 */ /* 0x000fe2000fffe0ff */
[----:B------:R-:W-:Y:S11]  /*4070*/  @!P2 BRA `(.L_x_72) ;  /* 0x000000000014a947 */ /* 0x000ff60003800000 */
[----:B------:R-:W-:Y:S02]  /*4080*/  LOP3.LUT P2, RZ, R64, 0xff, RZ, 0xc0, !PT ;  /* 0x000000ff40ff7812 */ /* 0x000fe4000784c0ff */
[----:B------:R-:W-:Y:S04]  /*4090*/  PLOP3.LUT P0, PT, PT, PT, UP0, 0x80, 0x8 ;  /* 0x000000000008781c */ /* 0x000fe80003f0f008 */
[----:B------:R-:W-:Y:S07]  /*40a0*/  PLOP3.LUT P0, PT, P0, PT, PT, 0x8, 0x80 ;  /* 0x000000000080781c */ /* 0x000fee000070e170 */
[----:B------:R-:W-:Y:S11]  /*40b0*/  @P2 FSETP.EQ.AND P0, PT, R35, RZ, PT ;  /* 0x000000ff2300220b */ /* 0x000ff60003f02000 */
[----:B------:R-:W-:Y:S02]  /*40c0*/  @!UPT UIADD3 URZ, UPT, UPT, URZ, URZ, URZ ;  /* 0x000000fffffff290 */ /* 0x000fe4000fffe0ff */
.L_x_72:
[----:B------:R-:W3:Y:S01]  /*40d0*/  SYNCS.PHASECHK.TRANS64.TRYWAIT P2, [UR7+0x50], R32 ;  /* 0x00005020ff0075a7 */ /* 0x000ee20008041107 */
[----:B------:R-:W-:Y:S04]  /*40e0*/  ELECT P4, URZ, PT ;  /* 0x0000000000ff782f */ /* 0x000fe80003880000 */
[----:B------:R-:W-:Y:S11]  /*40f0*/  PLOP3.LUT P4, PT, P0, P4, PT, 0xf2, 0x2f ;  /* 0x00000000002f781c */ /* 0x000ff60000789e72 */
[----:B------:R-:W-:Y:S02]  /*4100*/  @!UPT UIADD3 URZ, UPT, UPT, URZ, URZ, URZ ;  /* 0x000000fffffff290 */ /* 0x000fe4000fffe0ff */
[----:B-1----:R-:W-:Y:S05]  /*4110*/  @!P4 IADD3 R8, P0, PT, R30, 0x580, RZ ;  /* 0x000005801e08c810 */ /* 0x002fea0007f1e0ff */
[----:B--2---:R-:W-:Y:S01]  /*4120*/  @!P4 IMAD.X R2, RZ, RZ, R31, P0 ;  /* 0x000000ffff02c224 */ /* 0x004fe200000e061f */
[----:B---3--:R-:W-:Y:S07]  /*4130*/  @!P2 BRA `(.L_x_73) ;  /* 0x0000007000eca947 */ /* 0x008fee0003800000 */
.L_x_194:
[----:B------:R-:W-:Y:S01]  /*4140*/  @!P4 R2UR UR9, R8 ;  /* 0x000000000809c2ca */ /* 0x000fe200000e0000 */
[----:B------:R-:W-:Y:S01]  /*4150*/  VOTEU.ALL UP1, P4 ;  /* 0x0000000000ff7886 */ /* 0x000fe20002020000 */
[----:B------:R-:W-:Y:S01]  /*4160*/  @!P4 R2UR UR8, R2 ;  /* 0x000000000208c2ca */ /* 0x000fe200000e0000 */
[----:B-1----:R-:W-:Y:S01]  /*4170*/  @!P4 IMAD.MOV.U32 R0, RZ, RZ, 0x2000 ;  /* 0x00002000ff00c424 */ /* 0x002fe200078e00ff */
[----:B------:R-:W-:Y:S01]  /*4180*/  UMOV UR44, UR36 ;  /* 0x00000024002c7c82 */ /* 0x000fe20008000000 */
[----:B------:R-:W-:Y:S02]  /*4190*/  UPRMT UR21, UR37, 0x654, UR41 ;  /* 0x0000065425157896 */ /* 0x000fe40008000029 */
[----:B------:R-:W-:Y:S01]  /*41a0*/  @!UP1 UIADD3 UR40, UPT, UPT, UR7, 0x400, URZ ;  /* 0x0000040007289890 */ /* 0x000fe2000fffe0ff */
[----:B------:R-:W-:Y:S05]  /*41b0*/  VOTEU.ALL UP1, P4 ;  /* 0x0000000000ff7886 */ /* 0x000fea0002020000 */
[----:B------:R-:W-:Y:S01]  /*41c0*/  IMAD.U32 R8, RZ, RZ, UR9 ;  /* 0x00000009ff087e24 */ /* 0x000fe2000f8e00ff */
[----:B------:R-:W-:Y:S01]  /*41d0*/  UMOV UR9, 0x10000000 ;  /* 0x1000000000097882 */ /* 0x000fe20000000000 */
[----:B------:R-:W-:Y:S01]  /*41e0*/  IMAD.U32 R9, RZ, RZ, UR8 ;  /* 0x00000008ff097e24 */ /* 0x000fe2000f8e00ff */
[----:B------:R-:W-:Y:S02]  /*41f0*/  UMOV UR8, 0x0 ;  /* 0x0000000000087882 */ /* 0x000fe40000000000 */
[----:B------:R-:W-:Y:S02]  /*4200*/  @!P4 R2UR UR10, R8 ;  /* 0x00000000080ac2ca */ /* 0x000fe400000e0000 */
[----:B------:R-:W-:Y:S02]  /*4210*/  @!P4 R2UR UR11, R9 ;  /* 0x00000000090bc2ca */ /* 0x000fe400000e0000 */
[----:B------:R-:W-:Y:S05]  /*4220*/  @!P4 IADD3 R8, P0, PT, R30, 0x580, RZ ;  /* 0x000005801e08c810 */ /* 0x000fea0007f1e0ff */
[----:B------:R-:W-:Y:S06]  /*4230*/  @!P4 IMAD.X R2, RZ, RZ, R31, P0 ;  /* 0x000000ffff02c224 */ /* 0x000fec00000e061f */
[----:B------:R1:W-:Y:S01]  /*4240*/  @!UP1 UTMALDG.3D [UR40], [UR10], desc[UR8] ;  /* 0x000008280a0095b4 */ /* 0x0003e20008011000 */
[----:B------:R1:W-:Y:S01]  /*4250*/  @!P4 SYNCS.ARRIVE.TRANS64.RED.A0TR RZ, [UR7+0x30], R0 ;  /* 0x00003000ffffc9a7 */ /* 0x0003e20008300407 */
[----:B------:R-:W-:Y:S01]  /*4260*/  SYNCS.ARRIVE.TRANS64.RED.A1T0 RZ, [UR21], RZ ;  /* 0x000000ffffff79a7 */ /* 0x000fe20008100415 */
[----:B------:R-:W2:Y:S02]  /*4270*/  SYNCS.PHASECHK.TRANS64.TRYWAIT P2, [UR7+0x58], R32 ;  /* 0x00005820ff0075a7 */ /* 0x000ea40008041107 */
[----:B-12---:R-:W-:Y:S05]  /*4280*/  @!P2 BRA `(.L_x_74) ;  /* 0x0000007000b0a947 */ /* 0x006fea0003800000 */
.L_x_196:
[----:B------:R-:W-:Y:S01]  /*4290*/  @!P4 R2UR UR9, R8 ;  /* 0x000000000809c2ca */ /* 0x000fe200000e0000 */
[----:B------:R-:W-:Y:S01]  /*42a0*/  VOTEU.ALL UP1, P4 ;  /* 0x0000000000ff7886 */ /* 0x000fe20002020000 */
[----:B------:R-:W-:Y:S01]  /*42b0*/  @!P4 R2UR UR8, R2 ;  /* 0x000000000208c2ca */ /* 0x000fe200000e0000 */
[----:B-1----:R-:W-:Y:S01]  /*42c0*/  @!P4 IMAD.MOV.U32 R0, RZ, RZ, 0x2000 ;  /* 0x00002000ff00c424 */ /* 0x002fe200078e00ff */
[----:B------:R-:W-:Y:S01]  /*42d0*/  UMOV UR35, UR43 ;  /* 0x0000002b00237c82 */ /* 0x000fe20008000000 */
[----:B------:R-:W-:Y:S02]  /*42e0*/  UPRMT UR15, UR37, 0x654, UR33 ;  /* 0x00000654250f7896 */ /* 0x000fe40008000021 */
[----:B------:R-:W-:Y:S02]  /*42f0*/  @!UP1 UIADD3 UR34, UPT, UPT, UR42, 0x20, URZ ;  /* 0x000000202a229890 */ /* 0x000fe4000fffe0ff */
[----:B------:R-:W-:Y:S01]  /*4300*/  @!UP1 UIADD3 UR32, UPT, UPT, UR7, 0x2400, URZ ;  /* 0x0000240007209890 */ /* 0x000fe2000fffe0ff */
[----:B------:R-:W-:Y:S03]  /*4310*/  VOTEU.ALL UP1, P4 ;  /* 0x0000000000ff7886 */ /* 0x000fe60002020000 */
        /* <DEDUP_REMOVED lines=13> */
.L_x_198:
[----:B------:R-:W-:Y:S01]  /*43f0*/  @!P4 R2UR UR9, R8 ;  /* 0x000000000809c2ca */ /* 0x000fe200000e0000 */
[----:B------:R-:W-:Y:S01]  /*4400*/  VOTEU.ALL UP1, P4 ;  /* 0x0000000000ff7886 */ /* 0x000fe20002020000 */
[----:B------:R-:W-:Y:S01]  /*4410*/  @!P4 R2UR UR8, R2 ;  /* 0x000000000208c2ca */ /* 0x000fe200000e0000 */
[----:B-1----:R-:W-:Y:S01]  /*4420*/  @!P4 IMAD.MOV.U32 R0, RZ, RZ, 0x2000 ;  /* 0x00002000ff00c424 */ /* 0x002fe200078e00ff */
[----:B------:R-:W-:Y:S01]  /*4430*/  UMOV UR27, UR43 ;  /* 0x0000002b001b7c82 */ /* 0x000fe20008000000 */
[----:B------:R-:W-:Y:S01]  /*4440*/  UMOV UR28, UR36 ;  /* 0x00000024001c7c82 */ /* 0x000fe20008000000 */
[----:B------:R-:W-:Y:S02]  /*4450*/  @!UP1 UIADD3 UR26, UPT, UPT, UR42, 0x40, URZ ;  /* 0x000000402a1a9890 */ /* 0x000fe4000fffe0ff */
[----:B------:R-:W-:Y:S01]  /*4460*/  @!UP1 UIADD3 UR24, UPT, UPT, UR7, 0x4400, URZ ;  /* 0x0000440007189890 */ /* 0x000fe2000fffe0ff */
[----:B------:R-:W-:Y:S01]  /*4470*/  VOTEU.ALL UP1, P4 ;  /* 0x0000000000ff7886 */ /* 0x000fe20002020000 */
[----:B------:R-:W-:Y:S03]  /*4480*/  UPRMT UR14, UR37, 0x654, UR25 ;  /* 0x00000654250e7896 */ /* 0x000fe60008000019 */
        /* <DEDUP_REMOVED lines=13> */
.L_x_200:
[----:B------:R-:W-:Y:S01]  /*4560*/  @!P4 R2UR UR9, R8 ;  /* 0x000000000809c2ca */ /* 0x000fe200000e0000 */
[----:B------:R-:W-:Y:S01]  /*4570*/  VOTEU.ALL UP1, P4 ;  /* 0x0000000000ff7886 */ /* 0x000fe20002020000 */
[----:B------:R-:W-:Y:S01]  /*4580*/  @!P4 R2UR UR8, R2 ;  /* 0x000000000208c2ca */ /* 0x000fe200000e0000 */
[----:B-1----:R-:W-:Y:S01]  /*4590*/  @!P4 IMAD.MOV.U32 R0, RZ, RZ, 0x2000 ;  /* 0x00002000ff00c424 */ /* 0x002fe200078e00ff */
[----:B------:R-:W-:Y:S01]  /*45a0*/  UMOV UR19, UR43 ;  /* 0x0000002b00137c82 */ /* 0x000fe20008000000 */
[----:B------:R-:W-:Y:S01]  /*45b0*/  UMOV UR20, UR36 ;  /* 0x0000002400147c82 */ /* 0x000fe20008000000 */
[----:B------:R-:W-:Y:S01]  /*45c0*/  @!UP1 UIADD3 UR18, UPT, UPT, UR42, 0x60, URZ ;  /* 0x000000602a129890 */ /* 0x000fe2000fffe0ff */
[----:B------:R-:W-:Y:S01]  /*45d0*/  SHF.L.U32 R14, RZ, 0x1f, RZ ;  /* 0x0000001fff0e7819 */ /* 0x000fe200000006ff */
        /* <DEDUP_REMOVED lines=16> */
.L_x_202:
[----:B------:R-:W-:Y:S01]  /*46e0*/  @!P4 R2UR UR9, R8 ;  /* 0x000000000809c2ca */ /* 0x000fe200000e0000 */
[----:B------:R-:W-:Y:S01]  /*46f0*/  VOTEU.ALL UP1, P4 ;  /* 0x0000000000ff7886 */ /* 0x000fe20002020000 */
[----:B------:R-:W-:Y:S01]  /*4700*/  @!P4 R2UR UR8, R2 ;  /* 0x000000000208c2ca */ /* 0x000fe200000e0000 */
[----:B-1----:R-:W-:Y:S01]  /*4710*/  @!P4 IMAD.MOV.U32 R0, RZ, RZ, 0x2000 ;  /* 0x00002000ff00c424 */ /* 0x002fe200078e00ff */
[----:B------:R-:W-:Y:S01]  /*4720*/  UMOV UR18, 0x0 ;  /* 0x0000000000127882 */ /* 0x000fe20000000000 */
[----:B------:R-:W-:Y:S01]  /*4730*/  UMOV UR19, 0x10000000 ;  /* 0x1000000000137882 */ /* 0x000fe20000000000 */
[----:B------:R-:W-:Y:S01]  /*4740*/  @!UP1 UIADD3 UR10, UPT, UPT, UR42, 0x80, URZ ;  /* 0x000000802a0a9890 */ /* 0x000fe2000fffe0ff */
[----:B------:R-:W-:Y:S01]  /*4750*/  UMOV UR11, UR43 ;  /* 0x0000002b000b7c82 */ /* 0x000fe20008000000 */
[----:B------:R-:W-:Y:S05]  /*4760*/  UMOV UR12, UR36 ;  /* 0x00000024000c7c82 */ /* 0x000fea0008000000 */
[----:B------:R-:W-:Y:S01]  /*4770*/  IMAD.U32 R8, RZ, RZ, UR9 ;  /* 0x00000009ff087e24 */ /* 0x000fe2000f8e00ff */
[----:B------:R-:W-:Y:S01]  /*4780*/  UMOV UR9, UR41 ;  /* 0x0000002900097c82 */ /* 0x000fe20008000000 */
[----:B------:R-:W-:Y:S01]  /*4790*/  IMAD.U32 R9, RZ, RZ, UR8 ;  /* 0x00000008ff097e24 */ /* 0x000fe2000f8e00ff */
[----:B------:R-:W-:Y:S02]  /*47a0*/  @!UP1 UIADD3 UR8, UPT, UPT, UR7, 0x400, URZ ;  /* 0x0000040007089890 */ /* 0x000fe4000fffe0ff */
[----:B------:R-:W-:Y:S01]  /*47b0*/  @!P4 R2UR UR22, R8 ;  /* 0x000000000816c2ca */ /* 0x000fe200000e0000 */
[----:B------:R-:W-:Y:S01]  /*47c0*/  VOTEU.ALL UP1, P4 ;  /* 0x0000000000ff7886 */ /* 0x000fe20002020000 */
        /* <DEDUP_REMOVED lines=8> */
.L_x_204:
        /* <DEDUP_REMOVED lines=23> */
.L_x_206:
[----:B------:R-:W2:Y:S01]  /*49c0*/  LDC.64 R12, c[0x0][0xb18] ;  /* 0x0002c600ff0c7b82 */ /* 0x000ea20000000a00 */
[----:B------:R-:W-:Y:S01]  /*49d0*/  @!P4 R2UR UR8, R2 ;  /* 0x000000000208c2ca */ /* 0x000fe200000e0000 */
[----:B------:R-:W-:Y:S01]  /*49e0*/  VOTEU.ALL UP1, P4 ;  /* 0x0000000000ff7886 */ /* 0x000fe20002020000 */
[----:B------:R-:W-:Y:S01]  /*49f0*/  @!P4 R2UR UR9, R8 ;  /* 0x000000000809c2ca */ /* 0x000fe200000e0000 */
[----:B-1----:R-:W-:Y:S01]  /*4a00*/  @!P4 IMAD.MOV.U32 R0, RZ, RZ, 0x2000 ;  /* 0x00002000ff00c424 */ /* 0x002fe200078e00ff */
[----:B------:R-:W-:Y:S03]  /*4a10*/  UMOV UR18, 0x0 ;  /* 0x0000000000127882 */ /* 0x000fe60000000000 */
[----:B------:R-:W1:Y:S01]  /*4a20*/  @!P1 LDC R2, c[0x0][0xb0c] ;  /* 0x0002c300ff029b82 */ /* 0x000e620000000800 */
[----:B------:R-:W-:Y:S01]  /*4a30*/  @!UP1 UIADD3 UR10, UPT, UPT, UR42, 0xc0, URZ ;  /* 0x000000c02a0a9890 */ /* 0x000fe2000fffe0ff */
[----:B------:R-:W-:Y:S01]  /*4a40*/  @P3 SHF.R.U32.HI R27, RZ, 0x10, R21 ;  /* 0x00000010ff1b3819 */ /* 0x000fe20000011615 */
[----:B------:R-:W-:Y:S01]  /*4a50*/  UMOV UR19, 0x10000000 ;  /* 0x1000000000137882 */ /* 0x000fe20000000000 */
[----:B------:R-:W-:Y:S01]  /*4a60*/  UMOV UR11, UR43 ;  /* 0x0000002b000b7c82 */ /* 0x000fe20008000000 */
[----:B------:R-:W-:Y:S01]  /*4a70*/  UMOV UR12, UR36 ;  /* 0x00000024000c7c82 */ /* 0x000fe20008000000 */
[----:B------:R-:W-:Y:S02]  /*4a80*/  VIADD R29, R29, 0x1 ;  /* 0x000000011d1d7836 */ /* 0x000fe40000000000 */
[----:B------:R-:W-:Y:S01]  /*4a90*/  IMAD.U32 R9, RZ, RZ, UR8 ;  /* 0x00000008ff097e24 */ /* 0x000fe2000f8e00ff */
[----:B------:R-:W-:Y:S01]  /*4aa0*/  @!UP1 UIADD3 UR8, UPT, UPT, UR7, 0x4400, URZ ;  /* 0x0000440007089890 */ /* 0x000fe2000fffe0ff */
[----:B------:R-:W-:Y:S01]  /*4ab0*/  IMAD.U32 R8, RZ, RZ, UR9 ;  /* 0x00000009ff087e24 */ /* 0x000fe2000f8e00ff */
[----:B------:R-:W-:Y:S01]  /*4ac0*/  VOTEU.ALL UP1, P4 ;  /* 0x0000000000ff7886 */ /* 0x000fe20002020000 */
[----:B------:R-:W-:Y:S01]  /*4ad0*/  UMOV UR9, UR25 ;  /* 0x0000001900097c82 */ /* 0x000fe20008000000 */
[----:B------:R-:W-:Y:S02]  /*4ae0*/  @!P4 R2UR UR21, R9 ;  /* 0x000000000915c2ca */ /* 0x000fe400000e0000 */
[----:B------:R-:W-:Y:S02]  /*4af0*/  @!P4 R2UR UR20, R8 ;  /* 0x000000000814c2ca */ /* 0x000fe400000e0000 */
[----:B------:R-:W3:Y:S11]  /*4b00*/  LDC.64 R8, c[0x0][0xb10] ;  /* 0x0002c400ff087b82 */ /* 0x000ef60000000a00 */
[----:B------:R1:W-:Y:S01]  /*4b10*/  @!UP1 UTMALDG.3D [UR8], [UR20], desc[UR18] ;  /* 0x00001208140095b4 */ /* 0x0003e20008011000 */
[----:B------:R5:W-:Y:S01]  /*4b20*/  @!P4 SYNCS.ARRIVE.TRANS64.RED.A0TR RZ, [UR7+0x40], R0 ;  /* 0x00004000ffffc9a7 */ /* 0x000be20008300407 */
[C---:B---3--:R-:W-:Y:S01]  /*4b30*/  @!P1 IMAD.HI.U32 R8, R11.reuse, R8, RZ ;  /* 0x000000080b089227 */ /* 0x048fe200078e00ff */
[----:B--2---:R-:W-:Y:S02]  /*4b40*/  @!P1 ISETP.NE.AND P0, PT, R12, 0x1, PT ;  /* 0x000000010c00980c */ /* 0x004fe40003f05270 */
[----:B-1----:R-:W-:Y:S01]  /*4b50*/  @!P1 ISETP.NE.AND P2, PT, R2, 0x1, PT ;  /* 0x000000010200980c */ /* 0x002fe20003f45270 */
[----:B------:R-:W-:Y:S01]  /*4b60*/  SYNCS.ARRIVE.TRANS64.RED.A1T0 RZ, [UR14], RZ ;  /* 0x000000ffffff79a7 */ /* 0x000fe2000810040e */
[C---:B------:R-:W-:Y:S01]  /*4b70*/  @!P1 IMAD.HI.U32 R13, R10.reuse, R13, RZ ;  /* 0x0000000d0a0d9227 */ /* 0x040fe200078e00ff */
[----:B------:R-:W-:Y:S04]  /*4b80*/  @!P1 SHF.R.U32.HI R8, RZ, R9, R8 ;  /* 0x00000009ff089219 */ /* 0x000fe80000011608 */
[----:B------:R-:W-:Y:S01]  /*4b90*/  @!P1 SEL R8, R11, R8, !P2 ;  /* 0x000000080b089207 */ /* 0x000fe20005000000 */
[----:B------:R-:W1:Y:S01]  /*4ba0*/  SYNCS.PHASECHK.TRANS64.TRYWAIT P5, [UR7+0x68], R14 ;  /* 0x0000680eff0075a7 */ /* 0x000e6200080a1107 */
[----:B-----5:R-:W2:Y:S02]  /*4bb0*/  @!P1 LDC R0, c[0x0][0xb20] ;  /* 0x0002c800ff009b82 */ /* 0x020ea40000000800 */
[----:B--2---:R-:W-:Y:S04]  /*4bc0*/  @!P1 SHF.R.U32.HI R0, RZ, R0, R13 ;  /* 0x00000000ff009219 */ /* 0x004fe8000001160d */
[----:B------:R-:W-:Y:S05]  /*4bd0*/  @!P1 SEL R9, R10, R0, !P0 ;  /* 0x000000000a099207 */ /* 0x000fea0004000000 */
[----:B------:R-:W-:Y:S02]  /*4be0*/  @!P1 IMAD.IADD R0, R9, 0x1, -R8 ;  /* 0x0000000109009824 */ /* 0x000fe400078e0a08 */
[----:B------:R-:W-:Y:S02]  /*4bf0*/  @!P1 IMAD.IADD R8, R8, 0x1, -R9 ;  /* 0x0000000108089824 */ /* 0x000fe400078e0a09 */
[----:B------:R-:W-:Y:S02]  /*4c00*/  @!P1 IMAD R11, R0, R2, R11 ;  /* 0x00000002000b9224 */ /* 0x000fe400078e020b */
[----:B------:R-:W-:Y:S01]  /*4c10*/  @!P1 IMAD R10, R8, R12, R10 ;  /* 0x0000000c080a9224 */ /* 0x000fe200078e020a */
[----:B-1----:R-:W-:Y:S06]  /*4c20*/  @!P5 BRA `(.L_x_80) ;  /* 0x0000006800d8d947 */ /* 0x002fec0003800000 */
.L_x_208:
[----:B------:R-:W-:Y:S01]  /*4c30*/  @!P4 IADD3 R2, P0, PT, R30, 0x580, RZ ;  /* 0x000005801e02c810 */ /* 0x000fe20007f1e0ff */
[----:B------:R-:W-:Y:S01]  /*4c40*/  VOTEU.ALL UP1, P4 ;  /* 0x0000000000ff7886 */ /* 0x000fe20002020000 */
[----:B------:R-:W-:Y:S01]  /*4c50*/  UMOV UR18, 0x0 ;  /* 0x0000000000127882 */ /* 0x000fe20000000000 */
[----:B------:R-:W-:Y:S01]  /*4c60*/  UMOV UR19, 0x10000000 ;  /* 0x1000000000137882 */ /* 0x000fe20000000000 */
[----:B------:R-:W-:Y:S01]  /*4c70*/  @!P4 R2UR UR9, R2 ;  /* 0x000000000209c2ca */ /* 0x000fe200000e0000 */
[----:B-1----:R-:W-:Y:S01]  /*4c80*/  @!P4 IMAD.X R0, RZ, RZ, R31, P0 ;  /* 0x000000ffff00c224 */ /* 0x002fe200000e061f */
[----:B------:R-:W-:Y:S01]  /*4c90*/  @!UP1 UIADD3 UR10, UPT, UPT, UR42, 0xe0, URZ ;  /* 0x000000e02a0a9890 */ /* 0x000fe2000fffe0ff */
[----:B------:R-:W-:Y:S01]  /*4ca0*/  ISETP.NE.AND P0, PT, R29, 0x2, PT ;  /* 0x000000021d00780c */ /* 0x000fe20003f05270 */
[----:B------:R-:W-:Y:S01]  /*4cb0*/  UMOV UR11, UR43 ;  /* 0x0000002b000b7c82 */ /* 0x000fe20008000000 */
[----:B------:R-:W-:Y:S01]  /*4cc0*/  UMOV UR12, UR36 ;  /* 0x00000024000c7c82 */ /* 0x000fe20008000000 */
[----:B------:R-:W-:Y:S01]  /*4cd0*/  @!P4 R2UR UR8, R0 ;  /* 0x000000000008c2ca */ /* 0x000fe200000e0000 */
[----:B------:R-:W-:Y:S01]  /*4ce0*/  IMAD.IADD R14, R10, 0x1, R62 ;  /* 0x000000010a0e7824 */ /* 0x000fe200078e023e */
[----:B------:R-:W-:Y:S01]  /*4cf0*/  @P3 R2UR UR36, R27 ;  /* 0x000000001b2432ca */ /* 0x000fe200000e0000 */
[----:B------:R-:W-:Y:S01]  /*4d00*/  IMAD.IADD R15, R11, 0x1, R63 ;  /* 0x000000010b0f7824 */ /* 0x000fe200078e023f */
[----:B------:R-:W-:Y:S02]  /*4d10*/  SEL R0, RZ, 0x1, P0 ;  /* 0x00000001ff007807 */ /* 0x000fe40000000000 */
[----:B------:R-:W-:Y:S01]  /*4d20*/  SEL R29, R29, RZ, P0 ;  /* 0x000000ff1d1d7207 */ /* 0x000fe20000000000 */
[----:B------:R-:W-:Y:S01]  /*4d30*/  IMAD.U32 R8, RZ, RZ, UR9 ;  /* 0x00000009ff087e24 */ /* 0x000fe2000f8e00ff */
[----:B------:R-:W-:Y:S01]  /*4d40*/  UMOV UR9, UR17 ;  /* 0x0000001100097c82 */ /* 0x000fe20008000000 */
[----:B------:R-:W-:Y:S03]  /*4d50*/  LOP3.LUT R28, R28, R0, RZ, 0x3c, !PT ;  /* 0x000000001c1c7212 */ /* 0x000fe600078e3cff */
[----:B------:R-:W-:Y:S01]  /*4d60*/  @!P4 R2UR UR14, R8 ;  /* 0x00000000080ec2ca */ /* 0x000fe200000e0000 */
[----:B------:R-:W-:Y:S01]  /*4d70*/  IMAD.U32 R9, RZ, RZ, UR8 ;  /* 0x00000008ff097e24 */ /* 0x000fe2000f8e00ff */
[----:B------:R-:W-:Y:S01]  /*4d80*/  @!UP1 UIADD3 UR8, UPT, UPT, UR7, 0x6400, URZ ;  /* 0x0000640007089890 */ /* 0x000fe2000fffe0ff */
[----:B------:R-:W-:Y:S03]  /*4d90*/  VOTEU.ALL UP1, P4 ;  /* 0x0000000000ff7886 */ /* 0x000fe60002020000 */
[----:B------:R-:W-:Y:S11]  /*4da0*/  @!P4 R2UR UR15, R9 ;  /* 0x00000000090fc2ca */ /* 0x000ff600000e0000 */
[----:B------:R-:W-:Y:S02]  /*4db0*/  @!UPT UIADD3 URZ, UPT, UPT, URZ, URZ, URZ ;  /* 0x000000fffffff290 */ /* 0x000fe4000fffe0ff */
[----:B------:R2:W-:Y:S01]  /*4dc0*/  @!UP1 UTMALDG.3D [UR8], [UR14], desc[UR18] ;  /* 0x000012080e0095b4 */ /* 0x0005e20008011000 */
[----:B------:R2:W-:Y:S01]  /*4dd0*/  @!P4 SYNCS.ARRIVE.TRANS64.RED.A0TR RZ, [UR7+0x48], R25 ;  /* 0x00004819ffffc9a7 */ /* 0x0005e20008300407 */
[----:B------:R-:W-:Y:S01]  /*4de0*/  UPLOP3.LUT UP1, UPT, UPT, UPT, UPT, 0x80, 0x8 ;  /* 0x000000000008789c */ /* 0x000fe20003f2f070 */
[----:B------:R-:W-:Y:S01]  /*4df0*/  SYNCS.ARRIVE.TRANS64.RED.A1T0 RZ, [UR13], RZ ;  /* 0x000000ffffff79a7 */ /* 0x000fe2000810040d */
[----:B------:R-:W-:Y:S09]  /*4e00*/  @P3 BRA `(.L_x_81) ;  /* 0xffffffec002c3947 */ /* 0x000ff2000383ffff */
[----:B------:R-:W1:Y:S02]  /*4e10*/  SYNCS.PHASECHK.TRANS64.TRYWAIT P0, [UR7+0x50], R32 ;  /* 0x00005020ff0075a7 */ /* 0x000e640008001107 */
[----:B-1----:R-:W-:Y:S05]  /*4e20*/  @!P0 BRA `(.L_x_82) ;  /* 0x0000006800708947 */ /* 0x002fea0003800000 */
.L_x_210:
[----:B------:R-:W3:Y:S02]  /*4e30*/  SYNCS.PHASECHK.TRANS64.TRYWAIT P0, [UR7+0x58], R32 ;  /* 0x00005820ff0075a7 */ /* 0x000ee40008001107 */
[----:B---3--:R-:W-:Y:S05]  /*4e40*/  @!P0 BRA `(.L_x_83) ;  /* 0x0000006800808947 */ /* 0x008fea0003800000 */
.L_x_212:
[----:B------:R-:W3:Y:S01]  /*4e50*/  SYNCS.PHASECHK.TRANS64.TRYWAIT P0, [UR7+0x60], R32 ;  /* 0x00006020ff0075a7 */ /* 0x000ee20008001107 */
[----:B-1----:R-:W-:Y:S01]  /*4e60*/  HFMA2 R0, -RZ, RZ, 0, 5.9604644775390625e-08 ;  /* 0x00000001ff007431 */ /* 0x002fe200000001ff */
[----:B---3--:R-:W-:Y:S06]  /*4e70*/  @!P0 BRA `(.L_x_84) ;  /* 0x00000068008c8947 */ /* 0x008fec0003800000 */
.L_x_214:
[----:B-1----:R-:W-:Y:S02]  /*4e80*/  MOV R2, UR7 ;  /* 0x0000000700027c02 */ /* 0x002fe40008000f00 */
[----:B------:R-:W-:-:S07]  /*4e90*/  SHF.L.U32 R0, R0, 0x1f, RZ ;  /* 0x0000001f00007819 */ /* 0x000fce00000006ff */
.L_x_85:
[----:B-1----:R1:W3:Y:S02]  /*4ea0*/  SYNCS.PHASECHK.TRANS64.TRYWAIT P0, [R2+URZ+0x68], R0 ;  /* 0x00006800020075a7 */ /* 0x0022e400080011ff */
[----:B---3--:R-:W-:Y:S05]  /*4eb0*/  @!P0 NANOSLEEP.SYNCS 0x989680 ;  /* 0x009896800000895d */ /* 0x008fea0003900000 */
[----:B------:R-:W3:Y:S02]  /*4ec0*/  @!P0 SYNCS.PHASECHK.TRANS64 P0, [R2+URZ+0x68], R0 ;  /* 0x00006800020085a7 */ /* 0x000ee400080010ff */
[----:B--23--:R-:W-:Y:S05]  /*4ed0*/  @P0 EXIT ;  /* 0x000000000000094d */ /* 0x00cfea0003800000 */
[----:B------:R-:W-:Y:S05]  /*4ee0*/  BRA `(.L_x_85) ;  /* 0xfffffffc00ec7947 */ /* 0x000fea000383ffff */
.L_x_66:
[----:B------:R-:W-:-:S06]  /*4ef0*/  UISETP.GE.AND UP1, UPT, UR8, 0x4, UPT ;  /* 0x000000040800788c */ /* 0x000fcc000bf26270 */
[----:B------:R-:W-:-:S13]  /*4f00*/  PLOP3.LUT P0, PT, PT, PT, UP1, 0x80, 0x8 ;  /* 0x000000000008781c */ /* 0x000fda0003f0f018 */
[----:B------:R-:W-:Y:S05]  /*4f10*/  @!P0 EXIT ;  /* 0x000000000000894d */ /* 0x000fea0003800000 */
[----:B------:R-:W-:Y:S01]  /*4f20*/  BAR.SYNC.DEFER_BLOCKING 0x6, 0xa0 ;  /* 0x0182800000007b1d */ /* 0x000fe20000010000 */
[C---:B------:R-:W-:Y:S01]  /*4f30*/  IMAD.SHL.U32 R4, R76.reuse, 0x20, RZ ;  /* 0x000000204c047824 */ /* 0x040fe200078e00ff */
[C---:B------:R-:W-:Y:S01]  /*4f40*/  R2P PR, R76.reuse, 0x6 ;  /* 0x000000064c007804 */ /* 0x040fe20000000000 */
[C---:B------:R-:W-:Y:S01]  /*4f50*/  IMAD.SHL.U32 R68, R76.reuse, 0x4, RZ ;  /* 0x000000044c447824 */ /* 0x040fe200078e00ff */
[----:B------:R-:W-:Y:S01]  /*4f60*/  CS2R R72, SRZ ;  /* 0x0000000000487805 */ /* 0x000fe2000001ff00 */
[----:B------:R-:W-:Y:S01]  /*4f70*/  IMAD.U32 R32, R76, 0x10000, RZ ;  /* 0x000100004c207824 */ /* 0x000fe200078e00ff */
[----:B------:R-:W-:Y:S02]  /*4f80*/  UMOV UR48, 0x400 ;  /* 0x0000040000307882 */ /* 0x000fe40000000000 */
[----:B------:R-:W1:Y:S01]  /*4f90*/  LDC R67, c[0x0][0x370] ;  /* 0x0000dc00ff437b82 */ /* 0x000e620000000800 */
[----:B------:R-:W-:Y:S01]  /*4fa0*/  ULEA UR48, UR37, UR48, 0x18 ;  /* 0x0000003025307291 */ /* 0x000fe2000f8ec0ff */
[----:B------:R-:W-:Y:S01]  /*4fb0*/  LOP3.LUT R3, R4, 0xe0, RZ, 0xc0, !PT ;  /* 0x000000e004037812 */ /* 0x000fe200078ec0ff */
[----:B------:R-:W-:Y:S01]  /*4fc0*/  IMAD.SHL.U32 R2, R76, 0x10, RZ ;  /* 0x000000104c027824 */ /* 0x000fe200078e00ff */
[----:B------:R-:W-:Y:S01]  /*4fd0*/  LOP3.LUT R4, R4, 0x100, RZ, 0xc0, !PT ;  /* 0x0000010004047812 */ /* 0x000fe200078ec0ff */
[----:B------:R-:W-:Y:S01]  /*4fe0*/  UIADD3 UR4, UPT, UPT, UR48, 0x400, URZ ;  /* 0x0000040030047890 */ /* 0x000fe2000fffe0ff */
[----:B------:R-:W-:Y:S01]  /*4ff0*/  LOP3.LUT R68, R3, 0x1c, R68, 0xf8, !PT ;  /* 0x0000001c03447812 */ /* 0x000fe200078ef844 */
[----:B------:R-:W-:Y:S01]  /*5000*/  IMAD.MOV.U32 R75, RZ, RZ, 0x10 ;  /* 0x00000010ff4b7424 */ /* 0x000fe200078e00ff */
[----:B------:R-:W2:Y:S01]  /*5010*/  LDC R28, c[0x0][0xb0c] ;  /* 0x0002c300ff1c7b82 */ /* 0x000ea20000000800 */
[----:B------:R-:W-:Y:S01]  /*5020*/  SHF.R.U32.HI R3, RZ, 0x2, R76 ;  /* 0x00000002ff037819 */ /* 0x000fe2000001164c */
[----:B------:R-:W-:Y:S01]  /*5030*/  IMAD.MOV.U32 R74, RZ, RZ, 0x20 ;  /* 0x00000020ff4a7424 */ /* 0x000fe200078e00ff */
[----:B------:R-:W-:Y:S01]  /*5040*/  LOP3.LUT R32, R32, 0x600000, RZ, 0xc0, !PT ;  /* 0x0060000020207812 */ /* 0x000fe200078ec0ff */
[----:B------:R-:W-:Y:S01]  /*5050*/  IMAD.MOV.U32 R31, RZ, RZ, RZ ;  /* 0x000000ffff1f7224 */ /* 0x000fe200078e00ff */
[----:B------:R-:W-:Y:S01]  /*5060*/  LOP3.LUT R2, R4, 0x600, R2, 0xf8, !PT ;  /* 0x0000060004027812 */ /* 0x000fe200078ef802 */
[----:B------:R-:W-:Y:S01]  /*5070*/  IMAD.MOV.U32 R79, RZ, RZ, RZ ;  /* 0x000000ffff4f7224 */ /* 0x000fe200078e00ff */
[----:B------:R-:W-:Y:S01]  /*5080*/  LOP3.LUT R68, R68, 0x4, R3, 0x78, !PT ;  /* 0x0000000444447812 */ /* 0x000fe200078e7803 */
[----:B------:R-:W4:Y:S01]  /*5090*/  LDC R65, c[0x0][0xb20] ;  /* 0x0002c800ff417b82 */ /* 0x000f220000000800 */
[----:B------:R-:W3:Y:S01]  /*50a0*/  LDS R0, [UR48+0x130] ;  /* 0x00013030ff007984 */ /* 0x000ee20008000800 */
[----:B------:R-:W-:Y:S01]  /*50b0*/  LOP3.LUT R76, R76, 0x60, RZ, 0xc0, !PT ;  /* 0x000000604c4c7812 */ /* 0x000fe200078ec0ff */
[----:B------:R-:W-:Y:S01]  /*50c0*/  IMAD.U32 R70, RZ, RZ, UR4 ;  /* 0x00000004ff467e24 */ /* 0x000fe2000f8e00ff */
[----:B------:R-:W-:Y:S01]  /*50d0*/  LOP3.LUT R68, R2, R68, RZ, 0xfc, !PT ;  /* 0x0000004402447212 */ /* 0x000fe200078efcff */
[----:B------:R-:W1:Y:S01]  /*50e0*/  LDCU.64 UR52, c[0x0][0x348] ;  /* 0x00006900ff3477ac */ /* 0x000e620008000a00 */
[----:B------:R-:W-:-:S02]  /*50f0*/  SEL R75, R75, 0xfffffff0, !P2 ;  /* 0xfffffff04b4b7807 */ /* 0x000fc40005000000 */
[----:B------:R-:W1:Y:S01]  /*5100*/  LDC R27, c[0x0][0xb30] ;  /* 0x0002cc00ff1b7b82 */ /* 0x000e620000000800 */
[----:B------:R-:W-:Y:S01]  /*5110*/  SEL R74, R74, 0xffffffe0, !P1 ;  /* 0xffffffe04a4a7807 */ /* 0x000fe20004800000 */
[----:B------:R-:W1:Y:S01]  /*5120*/  LDCU.64 UR38, c[0x0][0x888] ;  /* 0x00011100ff2677ac */ /* 0x000e620008000a00 */
[----:B------:R-:W1:Y:S05]  /*5130*/  LDCU.64 UR44, c[0x0][0x890] ;  /* 0x00011200ff2c77ac */ /* 0x000e6a0008000a00 */
[----:B------:R-:W1:Y:S01]  /*5140*/  LDC.64 R60, c[0x0][0xb10] ;  /* 0x0002c400ff3c7b82 */ /* 0x000e620000000a00 */
[----:B------:R-:W-:Y:S01]  /*5150*/  UMOV UR49, URZ ;  /* 0x000000ff00317c82 */ /* 0x000fe20008000000 */
[----:B------:R-:W-:-:S06]  /*5160*/  UMOV UR51, URZ ;  /* 0x000000ff00337c82 */ /* 0x000fcc0008000000 */
[----:B------:R-:W1:Y:S08]  /*5170*/  LDC.64 R24, c[0x0][0xb18] ;  /* 0x0002c600ff187b82 */ /* 0x000e700000000a00 */
[----:B------:R-:W1:Y:S08]  /*5180*/  LDC.64 R22, c[0x0][0xb28] ;  /* 0x0002ca00ff167b82 */ /* 0x000e700000000a00 */
[----:B------:R-:W1:Y:S01]  /*5190*/  LDC.64 R58, c[0x0][0x8b0] ;  /* 0x00022c00ff3a7b82 */ /* 0x000e620000000a00 */
[----:B---3--:R-:W-:-:S07]  /*51a0*/  IMAD.IADD R32, R0, 0x1, R32 ;  /* 0x0000000100207824 */ /* 0x008fce00078e0220 */
[----:B------:R-:W3:Y:S08]  /*51b0*/  LDC.64 R56, c[0x0][0x8a8] ;  /* 0x00022a00ff387b82 */ /* 0x000ef00000000a00 */
[----:B--2-4-:R-:W1:Y:S02]  /*51c0*/  LDC R66, c[0x0][0x374] ;  /* 0x0000dd00ff427b82 */ /* 0x014e640000000800 */
.L_x_161:
[C---:B------:R-:W-:Y:S02]  /*51d0*/  LEA R0, R79.reuse, UR48, 0x3 ;  /* 0x000000304f007c11 */ /* 0x040fe4000f8e18ff */
[----:B------:R-:W-:Y:S02]  /*51e0*/  SHF.L.U32 R2, R72, 0x1f, RZ ;  /* 0x0000001f48027819 */ /* 0x000fe400000006ff */
[----:B------:R-:W-:Y:S02]  /*51f0*/  LEA R16, R79, UR48, 0x4 ;  /* 0x000000304f107c11 */ /* 0x000fe4000f8e20ff */
[----:B------:R-:W2:Y:S02]  /*5200*/  SYNCS.PHASECHK.TRANS64.TRYWAIT P0, [R0+URZ+0x80], R2 ;  /* 0x00008002000075a7 */ /* 0x000ea400080011ff */
[----:B--2---:R-:W-:Y:S05]  /*5210*/  @!P0 BRA `(.L_x_86) ;  /* 0x0000006400bc8947 */ /* 0x004fea0003800000 */
.L_x_215:
[----:B------:R-:W4:Y:S01]  /*5220*/  LDC.64 R10, c[0x0][0xb10] ;  /* 0x0002c400ff0a7b82 */ /* 0x000f220000000a00 */
[----:B------:R-:W3:Y:S01]  /*5230*/  LDS.128 R16, [R16+0x110] ;  /* 0x0001100010107984 */ /* 0x000ee20000000c00 */
[----:B-1----:R-:W-:Y:S01]  /*5240*/  ISETP.NE.AND P1, PT, R27, 0x1, PT ;  /* 0x000000011b00780c */ /* 0x002fe20003f25270 */
[----:B--2---:R-:W-:Y:S01]  /*5250*/  VIADD R0, R0, 0x90 ;  /* 0x0000009000007836 */ /* 0x004fe20000000000 */
[----:B------:R-:W-:Y:S04]  /*5260*/  ISETP.GE.AND P0, PT, R26, 0x1, PT ;  /* 0x000000011a00780c */ /* 0x000fe80003f06270 */
[----:B------:R-:W1:Y:S01]  /*5270*/  LDC.64 R8, c[0x0][0xb18] ;  /* 0x0002c600ff087b82 */ /* 0x000e620000000a00 */
[----:B------:R-:W-:Y:S01]  /*5280*/  PRMT R0, RZ, 0x654, R0 ;  /* 0x00000654ff007816 */ /* 0x000fe20000000000 */
[----:B------:R-:W-:Y:S01]  /*5290*/  @!PT LDS RZ, [RZ] ;  /* 0x00000000fffff984 */ /* 0x000fe20000000800 */
[----:B------:R-:W-:Y:S01]  /*52a0*/  @!PT LDS RZ, [RZ] ;  /* 0x00000000fffff984 */ /* 0x000fe20000000800 */
[----:B------:R-:W-:Y:S01]  /*52b0*/  @!PT LDS RZ, [RZ] ;  /* 0x00000000fffff984 */ /* 0x000fe20000000800 */
[----:B------:R-:W-:Y:S01]  /*52c0*/  @!PT LDS RZ, [RZ] ;  /* 0x00000000fffff984 */ /* 0x000fe20000000800 */
[----:B------:R2:W-:Y:S06]  /*52d0*/  MEMBAR.ALL.CTA ;  /* 0x0000000000007992 */ /* 0x0005ec0000008000 */
[----:B--2---:R-:W2:Y:S01]  /*52e0*/  FENCE.VIEW.ASYNC.S ;  /* 0x00000000000073c6 */ /* 0x004ea20000000000 */
[----:B------:R-:W1:Y:S08]  /*52f0*/  @!P1 LDC R12, c[0x0][0xb20] ;  /* 0x0002c800ff0c9b82 */ /* 0x000e700000000800 */
[----:B------:R-:W1:Y:S01]  /*5300*/  @!P1 LDC R7, c[0x0][0xb0c] ;  /* 0x0002c300ff079b82 */ /* 0x000e620000000800 */
[----:B--2---:R2:W-:Y:S01]  /*5310*/  SYNCS.ARRIVE.TRANS64.RED.A1T0 RZ, [R0+URZ], RZ ;  /* 0x000000ff00ff79a7 */ /* 0x0045e200081004ff */
[----:B---3--:R-:W-:Y:S04]  /*5320*/  LOP3.LUT P4, RZ, R18, 0x1, RZ, 0xc0, !PT ;  /* 0x0000000112ff7812 */ /* 0x008fe8000788c0ff */
[----:B------:R-:W-:Y:S09]  /*5330*/  P2R R77, PR, RZ, 0x10 ;  /* 0x00000010ff4d7803 */ /* 0x000ff20000000000 */
[----:B------:R-:W-:Y:S02]  /*5340*/  @P4 MOV R30, R16 ;  /* 0x00000010001e4202 */ /* 0x000fe40000000f00 */
[----:B------:R-:W-:Y:S01]  /*5350*/  @P4 LOP3.LUT R29, R17, 0xffff, RZ, 0xc0, !PT ;  /* 0x0000ffff111d4812 */ /* 0x000fe200078ec0ff */
[----:B--2-4-:R-:W-:Y:S06]  /*5360*/  @!P0 BRA `(.L_x_87) ;  /* 0x0000000000a48947 */ /* 0x014fec0003800000 */
[----:B------:R-:W-:Y:S01]  /*5370*/  IMAD.HI.U32 R0, R66, R25, RZ ;  /* 0x0000001942007227 */ /* 0x000fe200078e00ff */
[----:B------:R-:W-:Y:S02]  /*5380*/  ISETP.NE.AND P0, PT, R24, 0x1, PT ;  /* 0x000000011800780c */ /* 0x000fe40003f05270 */
[----:B------:R-:W-:Y:S01]  /*5390*/  ISETP.NE.AND P2, PT, R26, 0x1, PT ;  /* 0x000000011a00780c */ /* 0x000fe20003f45270 */
[----:B------:R-:W-:Y:S01]  /*53a0*/  IMAD.HI.U32 R4, R67, R60, RZ ;  /* 0x0000003c43047227 */ /* 0x000fe200078e00ff */
[----:B------:R-:W-:Y:S02]  /*53b0*/  SHF.R.U32.HI R0, RZ, R65, R0 ;  /* 0x00000041ff007219 */ /* 0x000fe40000011600 */
[----:B------:R-:W-:Y:S01]  /*53c0*/  ISETP.NE.AND P3, PT, R28, 0x1, PT ;  /* 0x000000011c00780c */ /* 0x000fe20003f65270 */
[----:B------:R-:W-:Y:S01]  /*53d0*/  IMAD.HI.U32 R6, R29, R25, RZ ;  /* 0x000000191d067227 */ /* 0x000fe200078e00ff */
[-C--:B------:R-:W-:Y:S02]  /*53e0*/  SHF.R.U32.HI R4, RZ, R61.reuse, R4 ;  /* 0x0000003dff047219 */ /* 0x080fe40000011604 */
[----:B------:R-:W-:Y:S01]  /*53f0*/  SEL R0, R66, R0, !P0 ;  /* 0x0000000042007207 */ /* 0x000fe20004000000 */
[----:B------:R-:W-:Y:S01]  /*5400*/  IMAD.HI.U32 R5, R30, R60, RZ ;  /* 0x0000003c1e057227 */ /* 0x000fe200078e00ff */
[----:B------:R-:W-:Y:S03]  /*5410*/  SEL R4, R67, R4, !P3 ;  /* 0x0000000443047207 */ /* 0x000fe60005800000 */
[-C--:B------:R-:W-:Y:S01]  /*5420*/  IMAD.HI.U32 R3, R0, R22.reuse, RZ ;  /* 0x0000001600037227 */ /* 0x080fe200078e00ff */
[----:B------:R-:W-:Y:S03]  /*5430*/  SHF.R.U32.HI R5, RZ, R61, R5 ;  /* 0x0000003dff057219 */ /* 0x000fe60000011605 */
[----:B------:R-:W-:Y:S01]  /*5440*/  IMAD.HI.U32 R2, R4, R22, RZ ;  /* 0x0000001604027227 */ /* 0x000fe200078e00ff */
[----:B------:R-:W-:Y:S02]  /*5450*/  @P2 SHF.R.U32.HI R0, RZ, R23, R3 ;  /* 0x00000017ff002219 */ /* 0x000fe40000011603 */
[----:B------:R-:W-:Y:S02]  /*5460*/  SHF.R.U32.HI R3, RZ, R65, R6 ;  /* 0x00000041ff037219 */ /* 0x000fe40000011606 */
[----:B------:R-:W-:Y:S01]  /*5470*/  @P2 SHF.R.U32.HI R4, RZ, R23, R2 ;  /* 0x00000017ff042219 */ /* 0x000fe20000011602 */
[----:B------:R-:W-:Y:S01]  /*5480*/  IMAD R0, R26, R0, RZ ;  /* 0x000000001a007224 */ /* 0x000fe200078e02ff */
[----:B------:R-:W-:Y:S02]  /*5490*/  SEL R3, R29, R3, !P0 ;  /* 0x000000031d037207 */ /* 0x000fe40004000000 */
[----:B------:R-:W-:Y:S01]  /*54a0*/  SEL R2, R30, R5, !P3 ;  /* 0x000000051e027207 */ /* 0x000fe20005800000 */
[----:B------:R-:W-:Y:S01]  /*54b0*/  IMAD R5, R26, R4, RZ ;  /* 0x000000041a057224 */ /* 0x000fe200078e02ff */
[C---:B------:R-:W-:Y:S01]  /*54c0*/  ISETP.GE.AND P0, PT, R3.reuse, R0, PT ;  /* 0x000000000300720c */ /* 0x040fe20003f06270 */
[C---:B------:R-:W-:Y:S03]  /*54d0*/  IMAD.HI.U32 R0, R3.reuse, R22, RZ ;  /* 0x0000001603007227 */ /* 0x040fe600078e00ff */
[C---:B------:R-:W-:Y:S02]  /*54e0*/  ISETP.GE.OR P0, PT, R2.reuse, R5, P0 ;  /* 0x000000050200720c */ /* 0x040fe40000706670 */
[----:B------:R-:W-:Y:S04]  /*54f0*/  SHF.R.U32.HI R0, RZ, R23, R0 ;  /* 0x00000017ff007219 */ /* 0x000fe80000011600 */
[C---:B------:R-:W-:Y:S05]  /*5500*/  SEL R6, R3.reuse, R0, !P2 ;  /* 0x0000000003067207 */ /* 0x040fea0005000000 */
        /* <DEDUP_REMOVED lines=14> */
[----:B------:R-:W-:Y:S07]  /*55f0*/  IMAD R29, R3, R24, R29 ;  /* 0x00000018031d7224 */ /* 0x000fee00078e021d */
.L_x_87:
[----:B-1----:R-:W-:Y:S01]  /*5600*/  @!P1 ISETP.NE.AND P0, PT, R8, 0x1, PT ;  /* 0x000000010800980c */ /* 0x002fe20003f05270 */
[----:B------:R-:W-:Y:S01]  /*5610*/  @!P1 IMAD.HI.U32 R2, R29, R9, RZ ;  /* 0x000000091d029227 */ /* 0x000fe200078e00ff */
[----:B------:R-:W-:Y:S01]  /*5620*/  R2UR UR42, R15 ;  /* 0x000000000f2a72ca */ /* 0x000fe200000e0000 */
[----:B------:R-:W-:Y:S01]  /*5630*/  BSSY.RECONVERGENT B6, `(.L_x_88) ;  /* 0x0000031000067945 */ /* 0x000fe20003800200 */
[----:B------:R-:W-:Y:S01]  /*5640*/  R2UR UR41, R14 ;  /* 0x000000000e2972ca */ /* 0x000fe200000e0000 */
[----:B------:R-:W-:Y:S01]  /*5650*/  @!P1 IMAD.HI.U32 R0, R30, R10, RZ ;  /* 0x0000000a1e009227 */ /* 0x000fe200078e00ff */
[----:B------:R-:W-:Y:S02]  /*5660*/  @!P1 SHF.R.U32.HI R2, RZ, R12, R2 ;  /* 0x0000000cff029219 */ /* 0x000fe40000011602 */
[----:B------:R-:W-:Y:S01]  /*5670*/  @!P1 ISETP.NE.AND P2, PT, R7, 0x1, PT ;  /* 0x000000010700980c */ /* 0x000fe20003f45270 */
[----:B------:R-:W-:Y:S01]  /*5680*/  VIADD R79, R79, 0x1 ;  /* 0x000000014f4f7836 */ /* 0x000fe20000000000 */
[----:B------:R-:W-:Y:S02]  /*5690*/  @!P1 SEL R2, R29, R2, !P0 ;  /* 0x000000021d029207 */ /* 0x000fe40004000000 */
[----:B------:R-:W-:Y:S02]  /*56a0*/  @!P1 SHF.R.U32.HI R0, RZ, R11, R0 ;  /* 0x0000000bff009219 */ /* 0x000fe40000011600 */
[----:B------:R-:W-:Y:S01]  /*56b0*/  LOP3.LUT P0, RZ, R70, 0x3f0, RZ, 0xc0, !PT ;  /* 0x000003f046ff7812 */ /* 0x000fe2000780c0ff */
[----:B------:R-:W-:Y:S01]  /*56c0*/  USHF.L.U32 UR42, UR42, 0x6, URZ ;  /* 0x000000062a2a7899 */ /* 0x000fe200080006ff */
[----:B------:R-:W-:Y:S01]  /*56d0*/  @!P1 SEL R3, R30, R0, !P2 ;  /* 0x000000001e039207 */ /* 0x000fe20005000000 */
[----:B------:R-:W-:Y:S01]  /*56e0*/  USHF.L.U32 UR41, UR41, 0x8, URZ ;  /* 0x0000000829297899 */ /* 0x000fe200080006ff */
[----:B------:R-:W-:Y:S03]  /*56f0*/  @P4 SHF.R.U32.HI R71, RZ, 0x10, R17 ;  /* 0x00000010ff474819 */ /* 0x000fe60000011611 */
[----:B------:R-:W-:Y:S02]  /*5700*/  @!P1 IMAD.IADD R0, R2, 0x1, -R3 ;  /* 0x0000000102009824 */ /* 0x000fe400078e0a03 */
[----:B------:R-:W-:Y:S02]  /*5710*/  @!P1 IMAD.IADD R2, R3, 0x1, -R2 ;  /* 0x0000000103029824 */ /* 0x000fe400078e0a02 */
[----:B------:R-:W-:Y:S02]  /*5720*/  @!P1 IMAD R30, R0, R7, R30 ;  /* 0x00000007001e9224 */ /* 0x000fe400078e021e */
[----:B------:R-:W-:Y:S01]  /*5730*/  @!P1 IMAD R29, R2, R8, R29 ;  /* 0x00000008021d9224 */ /* 0x000fe200078e021d */
[----:B------:R-:W-:Y:S06]  /*5740*/  @!P0 BRA `(.L_x_89) ;  /* 0x00000000007c8947 */ /* 0x000fec0003800000 */
[----:B------:R-:W1:Y:S01]  /*5750*/  LDCU.64 UR8, c[0x4][0x80] ;  /* 0x01001000ff0877ac */ /* 0x000e620008000a00 */
[----:B------:R-:W-:Y:S01]  /*5760*/  MOV R2, 0x0 ;  /* 0x0000000000027802 */ /* 0x000fe20000000f00 */
[----:B------:R-:W-:Y:S02]  /*5770*/  HFMA2 R12, -RZ, RZ, 0, 5.9604644775390625e-08 ;  /* 0x00000001ff0c7431 */ /* 0x000fe400000001ff */
[----:B------:R-:W-:Y:S01]  /*5780*/  IMAD.MOV.U32 R8, RZ, RZ, 0x70 ;  /* 0x00000070ff087424 */ /* 0x000fe200078e00ff */
[----:B------:R2:W3:Y:S01]  /*5790*/  LDC.64 R14, c[0x4][R2] ;  /* 0x01000000020e7b82 */ /* 0x0004e20000000a00 */
[----:B------:R-:W4:Y:S01]  /*57a0*/  LDCU.64 UR6, c[0x4][0x88] ;  /* 0x01001100ff0677ac */ /* 0x000f220008000a00 */
[----:B------:R-:W-:Y:S01]  /*57b0*/  IMAD.MOV.U32 R13, RZ, RZ, RZ ;  /* 0x000000ffff0d7224 */ /* 0x000fe200078e00ff */
[----:B------:R-:W2:Y:S01]  /*57c0*/  LDCU.64 UR4, c[0x4][0x8] ;  /* 0x01000100ff0477ac */ /* 0x000ea20008000a00 */
[----:B-1----:R-:W-:Y:S01]  /*57d0*/  MOV R5, UR9 ;  /* 0x0000000900057c02 */ /* 0x002fe20008000f00 */
[----:B------:R-:W-:Y:S01]  /*57e0*/  IMAD.U32 R4, RZ, RZ, UR8 ;  /* 0x00000008ff047e24 */ /* 0x000fe2000f8e00ff */
[----:B----4-:R-:W-:Y:S01]  /*57f0*/  MOV R7, UR7 ;  /* 0x0000000700077c02 */ /* 0x010fe20008000f00 */
[----:B------:R-:W-:Y:S01]  /*5800*/  IMAD.U32 R6, RZ, RZ, UR6 ;  /* 0x00000006ff067e24 */ /* 0x000fe2000f8e00ff */
[----:B--2---:R-:W-:Y:S01]  /*5810*/  MOV R11, UR5 ;  /* 0x00000005000b7c02 */ /* 0x004fe20008000f00 */
[----:B------:R-:W-:Y:S02]  /*5820*/  IMAD.U32 R10, RZ, RZ, UR4 ;  /* 0x00000004ff0a7e24 */ /* 0x000fe4000f8e00ff */
[----:B------:R-:W-:Y:S07]  /*5830*/  LEPC R20, `(.L_x_90) ;  /* 0x000000001014794e */ /* 0x000fee0000000000 */
[----:B---3-5:R-:W-:Y:S05]  /*5840*/  CALL.ABS.NOINC R14 ;  /* 0x000000000e007343 */ /* 0x028fea0003c00000 */
.L_x_90:
[----:B------:R-:W1:Y:S01]  /*5850*/  LDCU.64 UR8, c[0x4][0x80] ;  /* 0x01001000ff0877ac */ /* 0x000e620008000a00 */
[----:B------:R-:W2:Y:S01]  /*5860*/  LDC.64 R2, c[0x4][R2] ;  /* 0x0100000002027b82 */ /* 0x000ea20000000a00 */
[----:B------:R-:W-:Y:S02]  /*5870*/  HFMA2 R12, -RZ, RZ, 0, 5.9604644775390625e-08 ;  /* 0x00000001ff0c7431 */ /* 0x000fe400000001ff */
[----:B------:R-:W-:Y:S02]  /*5880*/  IMAD.MOV.U32 R8, RZ, RZ, 0x70 ;  /* 0x00000070ff087424 */ /* 0x000fe400078e00ff */
[----:B------:R-:W-:Y:S01]  /*5890*/  IMAD.MOV.U32 R13, RZ, RZ, RZ ;  /* 0x000000ffff0d7224 */ /* 0x000fe200078e00ff */
[----:B------:R-:W3:Y:S01]  /*58a0*/  LDCU.64 UR6, c[0x4][0x88] ;  /* 0x01001100ff0677ac */ /* 0x000ee20008000a00 */
[----:B------:R-:W4:Y:S01]  /*58b0*/  LDCU.64 UR4, c[0x4][0x8] ;  /* 0x01000100ff0477ac */ /* 0x000f220008000a00 */
[----:B-1----:R-:W-:Y:S02]  /*58c0*/  MOV R4, UR8 ;  /* 0x0000000800047c02 */ /* 0x002fe40008000f00 */
[----:B------:R-:W-:Y:S02]  /*58d0*/  MOV R5, UR9 ;  /* 0x0000000900057c02 */ /* 0x000fe40008000f00 */
[----:B---3--:R-:W-:Y:S01]  /*58e0*/  MOV R7, UR7 ;  /* 0x0000000700077c02 */ /* 0x008fe20008000f00 */
[----:B------:R-:W-:Y:S01]  /*58f0*/  IMAD.U32 R6, RZ, RZ, UR6 ;  /* 0x00000006ff067e24 */ /* 0x000fe2000f8e00ff */
[----:B----4-:R-:W-:Y:S01]  /*5900*/  MOV R11, UR5 ;  /* 0x00000005000b7c02 */ /* 0x010fe20008000f00 */
[----:B------:R-:W-:Y:S02]  /*5910*/  IMAD.U32 R10, RZ, RZ, UR4 ;  /* 0x00000004ff0a7e24 */ /* 0x000fe4000f8e00ff */
[----:B------:R-:W-:Y:S07]  /*5920*/  LEPC R20, `(.L_x_89) ;  /* 0x000000001014794e */ /* 0x000fee0000000000 */
[----:B--2---:R-:W-:Y:S05]  /*5930*/  CALL.ABS.NOINC R2 ;  /* 0x0000000002007343 */ /* 0x004fea0003c00000 */
.L_x_89:
[----:B------:R-:W-:Y:S05]  /*5940*/  BSYNC.RECONVERGENT B6 ;  /* 0x0000000000067941 */ /* 0x000fea0003800200 */
.L_x_88:
[----:B------:R-:W-:Y:S01]  /*5950*/  ISETP.NE.U32.AND P4, PT, R58, RZ, PT ;  /* 0x000000ff3a00720c */ /* 0x000fe20003f85070 */
[----:B------:R-:W-:Y:S01]  /*5960*/  UISETP.NE.AND UP2, UPT, UR50, URZ, UPT ;  /* 0x000000ff3200728c */ /* 0x000fe2000bf45270 */
[----:B------:R-:W-:Y:S01]  /*5970*/  ISETP.NE.U32.AND P2, PT, RZ, UR38, PT ;  /* 0x00000026ff007c0c */ /* 0x000fe2000bf45070 */
[----:B------:R-:W-:Y:S01]  /*5980*/  UISETP.NE.U32.AND UP1, UPT, UR44, URZ, UPT ;  /* 0x000000ff2c00728c */ /* 0x000fe2000bf25070 */
[----:B------:R-:W-:Y:S01]  /*5990*/  ISETP.NE.AND.EX P4, PT, R59, RZ, PT, P4 ;  /* 0x000000ff3b00720c */ /* 0x000fe20003f85340 */
[----:B------:R-:W-:Y:S01]  /*59a0*/  UPLOP3.LUT UP0, UPT, UPT, UPT, UPT, 0x40, 0x4 ;  /* 0x000000000004789c */ /* 0x000fe20003f0e870 */
[----:B------:R-:W-:Y:S01]  /*59b0*/  ISETP.NE.AND.EX P2, PT, RZ, UR39, PT, P2 ;  /* 0x00000027ff007c0c */ /* 0x000fe2000bf45320 */
[----:B------:R-:W-:Y:S01]  /*59c0*/  UISETP.NE.AND.EX UP1, UPT, UR45, URZ, UPT, UP1 ;  /* 0x000000ff2d00728c */ /* 0x000fe2000bf25310 */
[----:B------:R-:W-:Y:S04]  /*59d0*/  PLOP3.LUT P1, PT, PT, PT, UP2, 0x80, 0x8 ;  /* 0x000000000008781c */ /* 0x000fe80003f2f028 */
[----:B------:R-:W-:Y:S06]  /*59e0*/  @UP2 UPLOP3.LUT UP0, UPT, UPT, UPT, UP1, 0x80, 0x8 ;  /* 0x000000000008289c */ /* 0x000fec0003f0f010 */
[----:B------:R-:W-:Y:S01]  /*59f0*/  PLOP3.LUT P0, PT, PT, PT, UP0, 0x80, 0x8 ;  /* 0x000000000008781c */ /* 0x000fe20003f0f008 */
[----:B------:R-:W-:Y:S01]  /*5a00*/  @!UPT UIADD3 URZ, UPT, UPT, URZ, URZ, URZ ;  /* 0x000000fffffff290 */ /* 0x000fe2000fffe0ff */
[----:B------:R-:W-:Y:S11]  /*5a10*/  BRA.U !UP1, `(.L_x_91) ;  /* 0x0000000109387547 */ /* 0x000ff6000b800000 */
[----:B------:R-:W-:Y:S01]  /*5a20*/  UISETP.NE.U32.AND UP0, UPT, UR38, URZ, UPT ;  /* 0x000000ff2600728c */ /* 0x000fe2000bf05070 */
[----:B------:R-:W-:Y:S02]  /*5a30*/  HFMA2 R0, -RZ, RZ, 0, 5.9604644775390625e-08 ;  /* 0x00000001ff007431 */ /* 0x000fe400000001ff */
[----:B------:R-:W-:Y:S01]  /*5a40*/  IMAD.MOV.U32 R64, RZ, RZ, 0x1 ;  /* 0x00000001ff407424 */ /* 0x000fe200078e00ff */
[----:B------:R-:W-:Y:S06]  /*5a50*/  UISETP.NE.AND.EX UP0, UPT, UR39, URZ, UPT, UP0 ;  /* 0x000000ff2700728c */ /* 0x000fec000bf05300 */
[----:B------:R-:W-:Y:S05]  /*5a60*/  PLOP3.LUT P3, PT, PT, PT, UP0, 0x80, 0x8 ;  /* 0x000000000008781c */ /* 0x000fea0003f6f008 */
[----:B------:R-:W1:Y:S01]  /*5a70*/  @UP0 LDCU.64 UR6, c[0x0][0x888] ;  /* 0x00011100ff0607ac */ /* 0x000e620008000a00 */
[----:B------:R-:W-:Y:S07]  /*5a80*/  @UP0 UIMAD UR4, UR36, UR44, URZ ;  /* 0x0000002c240402a4 */ /* 0x000fee000f8e02ff */
[----:B------:R-:W-:Y:S01]  /*5a90*/  @!P3 PRMT R64, R0, 0x7610, R64 ;  /* 0x000076100040b816 */ /* 0x000fe20000000040 */
[----:B-1----:R-:W-:Y:S03]  /*5aa0*/  @UP0 UIMAD.WIDE UR6, UR4, 0x4, UR6 ;  /* 0x00000004040608a5 */ /* 0x002fe6000f8e0206 */
[----:B------:R-:W1:Y:S03]  /*5ab0*/  @!UP0 LDCU UR4, c[0x0][0x880] ;  /* 0x00011000ff0487ac */ /* 0x000e660008000800 */
[----:B------:R-:W-:Y:S01]  /*5ac0*/  IMAD.U32 R2, RZ, RZ, UR6 ;  /* 0x00000006ff027e24 */ /* 0x000fe2000f8e00ff */
[----:B------:R-:W-:Y:S05]  /*5ad0*/  MOV R3, UR7 ;  /* 0x0000000700037c02 */ /* 0x000fea0008000f00 */
[----:B-----5:R2:W5:Y:S02]  /*5ae0*/  @P3 LDG.E R35, desc[UR46][R2.64] ;  /* 0x0000002e02233981 */ /* 0x020564000c1e1900 */
[----:B-12---:R-:W-:Y:S02]  /*5af0*/  @!P3 IMAD.U32 R35, RZ, RZ, UR4 ;  /* 0x00000004ff23be24 */ /* 0x006fe4000f8e00ff */
.L_x_91:
[----:B------:R-:W-:Y:S05]  /*5b00*/  @!P4 BRA `(.L_x_92) ;  /* 0x000000000020c947 */ /* 0x000fea0003800000 */
[----:B------:R-:W-:Y:S04]  /*5b10*/  ISETP.NE.U32.AND P3, PT, R56, RZ, PT ;  /* 0x000000ff3800720c */ /* 0x000fe80003f65070 */
[----:B------:R-:W-:Y:S11]  /*5b20*/  ISETP.NE.AND.EX P3, PT, R57, RZ, PT, P3 ;  /* 0x000000ff3900720c */ /* 0x000ff60003f65330 */
[----:B------:R-:W-:Y:S02]  /*5b30*/  @!UPT UIADD3 URZ, UPT, UPT, URZ, URZ, URZ ;  /* 0x000000fffffff290 */ /* 0x000fe4000fffe0ff */
[----:B------:R-:W1:Y:S01]  /*5b40*/  @P3 LDC.64 R2, c[0x0][0x8a8] ;  /* 0x00022a00ff023b82 */ /* 0x000e620000000a00 */
[----:B------:R-:W-:Y:S04]  /*5b50*/  @P3 IMAD R0, R58, UR36, RZ ;  /* 0x000000243a003c24 */ /* 0x000fe8000f8e02ff */
[----:B-1----:R-:W-:Y:S05]  /*5b60*/  @P3 IMAD.WIDE R2, R0, 0x4, R2 ;  /* 0x0000000400023825 */ /* 0x002fea00078e0202 */
[----:B-----5:R1:W5:Y:S02]  /*5b70*/  @P3 LDG.E R33, desc[UR46][R2.64] ;  /* 0x0000002e02213981 */ /* 0x020364000c1e1900 */
[----:B-1----:R-:W2:Y:S02]  /*5b80*/  @!P3 LDC R33, c[0x0][0x8a0] ;  /* 0x00022800ff21bb82 */ /* 0x002ea40000000800 */
.L_x_92:
[----:B-----5:R-:W-:Y:S01]  /*5b90*/  FSETP.NEU.AND P3, PT, R35, RZ, PT ;  /* 0x000000ff2300720b */ /* 0x020fe20003f6d000 */
[----:B------:R-:W-:Y:S01]  /*5ba0*/  IMAD.SHL.U32 R87, R68, 0x4, RZ ;  /* 0x0000000444577824 */ /* 0x000fe200078e00ff */
[----:B------:R-:W-:Y:S01]  /*5bb0*/  SEL R4, RZ, 0xffffffff, P2 ;  /* 0xffffffffff047807 */ /* 0x000fe20001000000 */
[----:B------:R-:W-:Y:S01]  /*5bc0*/  BSSY B1, `(.L_x_93) ;  /* 0x0000042000017945 */ /* 0x000fe20003800000 */
[----:B------:R-:W-:Y:S01]  /*5bd0*/  @P1 LOP3.LUT P2, RZ, R64, 0xff, RZ, 0xc0, !PT ;  /* 0x000000ff40ff1812 */ /* 0x000fe2000784c0ff */
[----:B------:R-:W-:Y:S01]  /*5be0*/  VIADD R82, R87, UR48 ;  /* 0x0000003057527c36 */ /* 0x000fe20008000000 */
[----:B------:R-:W-:Y:S01]  /*5bf0*/  @P1 SEL R0, RZ, 0xffffffff, P3 ;  /* 0xffffffffff001807 */ /* 0x000fe20001800000 */
[----:B------:R-:W-:Y:S01]  /*5c00*/  IMAD.MOV.U32 R88, RZ, RZ, 0x1 ;  /* 0x00000001ff587424 */ /* 0x000fe200078e00ff */
[----:B------:R-:W-:Y:S01]  /*5c10*/  LEA R83, R31, UR48, 0x3 ;  /* 0x000000301f537c11 */ /* 0x000fe2000f8e18ff */
[----:B------:R-:W-:Y:S01]  /*5c20*/  IMAD.MOV.U32 R86, RZ, RZ, RZ ;  /* 0x000000ffff567224 */ /* 0x000fe200078e00ff */
[----:B------:R-:W-:Y:S02]  /*5c30*/  @P0 SEL R0, R4, R0, !P2 ;  /* 0x0000000004000207 */ /* 0x000fe40005000000 */
[----:B------:R-:W-:Y:S02]  /*5c40*/  CS2R R46, SRZ ;  /* 0x00000000002e7805 */ /* 0x000fe4000001ff00 */
[----:B------:R-:W-:Y:S02]  /*5c50*/  SHF.L.U32 R2, R73, 0x1f, RZ ;  /* 0x0000001f49027819 */ /* 0x000fe400000006ff */
[----:B------:R-:W-:Y:S02]  /*5c60*/  CS2R R44, SRZ ;  /* 0x00000000002c7805 */ /* 0x000fe4000001ff00 */
[----:B------:R-:W-:Y:S02]  /*5c70*/  @P1 LOP3.LUT R0, R0, 0x1, RZ, 0xc0, !PT ;  /* 0x0000000100001812 */ /* 0x000fe400078ec0ff */
[----:B------:R-:W-:Y:S02]  /*5c80*/  CS2R R42, SRZ ;  /* 0x00000000002a7805 */ /* 0x000fe4000001ff00 */
[----:B------:R-:W-:Y:S02]  /*5c90*/  PLOP3.LUT P2, PT, PT, PT, UP1, 0x80, 0x8 ;  /* 0x000000000008781c */ /* 0x000fe40003f4f018 */
[----:B------:R-:W-:Y:S02]  /*5ca0*/  CS2R R40, SRZ ;  /* 0x0000000000287805 */ /* 0x000fe4000001ff00 */
[----:B------:R-:W-:Y:S02]  /*5cb0*/  ISETP.NE.U32.OR P6, PT, R0, 0x1, !P1 ;  /* 0x000000010000780c */ /* 0x000fe40004fc5470 */
[----:B------:R-:W-:Y:S02]  /*5cc0*/  CS2R R50, SRZ ;  /* 0x0000000000327805 */ /* 0x000fe4000001ff00 */
[----:B------:R-:W-:Y:S02]  /*5cd0*/  LEA.HI R34, R31, R31, RZ, 0x1 ;  /* 0x0000001f1f227211 */ /* 0x000fe400078f08ff */
[----:B------:R-:W-:Y:S02]  /*5ce0*/  CS2R R48, SRZ ;  /* 0x0000000000307805 */ /* 0x000fe4000001ff00 */
[----:B------:R-:W-:Y:S02]  /*5cf0*/  LOP3.LUT P4, R78, R64, 0xff, RZ, 0xc0, !PT ;  /* 0x000000ff404e7812 */ /* 0x000fe4000788c0ff */
[----:B------:R-:W-:Y:S02]  /*5d00*/  CS2R R54, SRZ ;  /* 0x0000000000367805 */ /* 0x000fe4000001ff00 */
[----:B------:R-:W-:Y:S02]  /*5d10*/  SEL R3, RZ, 0xffffffff, P3 ;  /* 0xffffffffff037807 */ /* 0x000fe40001800000 */
[----:B------:R-:W-:Y:S02]  /*5d20*/  CS2R R52, SRZ ;  /* 0x0000000000347805 */ /* 0x000fe4000001ff00 */
[----:B------:R-:W-:Y:S01]  /*5d30*/  P2R R80, PR, RZ, 0x40 ;  /* 0x00000040ff507803 */ /* 0x000fe20000000000 */
[----:B------:R-:W-:Y:S01]  /*5d40*/  VIADD R84, R82, 0x400 ;  /* 0x0000040052547836 */ /* 0x000fe20000000000 */
[----:B------:R-:W-:Y:S01]  /*5d50*/  @P2 SEL R3, R4, R3, !P4 ;  /* 0x0000000304032207 */ /* 0x000fe20006000000 */
[----:B------:R-:W-:Y:S01]  /*5d60*/  IMAD.IADD R81, R74, 0x1, R82 ;  /* 0x000000014a517824 */ /* 0x000fe200078e0252 */
[----:B------:R-:W-:Y:S02]  /*5d70*/  @P6 SHF.L.U32 R0, RZ, 0x1f, RZ ;  /* 0x0000001fff006819 */ /* 0x000fe400000006ff */
[----:B------:R-:W-:Y:S02]  /*5d80*/  LOP3.LUT R3, R3, 0x1, RZ, 0xc0, !PT ;  /* 0x0000000103037812 */ /* 0x000fe400078ec0ff */
[----:B------:R1:W3:Y:S02]  /*5d90*/  @P6 SYNCS.PHASECHK.TRANS64.TRYWAIT P1, [UR48+0x30], R0 ;  /* 0x00003000ff0065a7 */ /* 0x0002e40008021130 */
[----:B------:R-:W-:Y:S04]  /*5da0*/  ISETP.NE.U32.AND P5, PT, R3, 0x1, PT ;  /* 0x000000010300780c */ /* 0x000fe80003fa5070 */
[----:B------:R-:W-:Y:S01]  /*5db0*/  P2R R89, PR, RZ, 0x20 ;  /* 0x00000020ff597803 */ /* 0x000fe20000000000 */
[----:B------:R4:W2:Y:S01]  /*5dc0*/  SYNCS.PHASECHK.TRANS64.TRYWAIT P0, [R83+URZ+0xa0], R2 ;  /* 0x0000a002530075a7 */ /* 0x0008a200080011ff */
[C---:B-1----:R-:W-:Y:S01]  /*5dd0*/  IMAD.SHL.U32 R0, R34.reuse, 0x80, RZ ;  /* 0x0000008022007824 */ /* 0x042fe200078e00ff */
[----:B------:R-:W-:Y:S04]  /*5de0*/  LOP3.LUT R34, R34, 0xffe, RZ, 0xc0, !PT ;  /* 0x00000ffe22227812 */ /* 0x000fe800078ec0ff */
[----:B------:R-:W-:Y:S01]  /*5df0*/  LOP3.LUT R0, R0, 0xffffff00, RZ, 0xc0, !PT ;  /* 0xffffff0000007812 */ /* 0x000fe200078ec0ff */
[----:B------:R-:W-:Y:S04]  /*5e00*/  IMAD.IADD R34, R31, 0x1, -R34 ;  /* 0x000000011f227824 */ /* 0x000fe800078e0a22 */
[----:B------:R-:W-:Y:S04]  /*5e10*/  IMAD.IADD R0, R32, 0x1, R0 ;  /* 0x0000000120007824 */ /* 0x000fe800078e0200 */
[----:B------:R-:W-:Y:S01]  /*5e20*/  IMAD R34, R34, 0x100000, R0 ;  /* 0x0010000022227824 */ /* 0x000fe200078e0200 */
[----:B---3--:R-:W-:Y:S01]  /*5e30*/  @P6 SEL R88, RZ, 0x1, !P1 ;  /* 0x00000001ff586807 */ /* 0x008fe20004800000 */
[----:B----4-:R-:W-:Y:S06]  /*5e40*/  @!P6 BRA `(.L_x_94) ;  /* 0x000000000064e947 */ /* 0x010fec0003800000 */
[----:B------:R-:W-:Y:S01]  /*5e50*/  @P5 IMAD R5, R75, 0x4, R84 ;  /* 0x000000044b055824 */ /* 0x000fe200078e0254 */
[----:B------:R-:W-:Y:S01]  /*5e60*/  ISETP.NE.AND P1, PT, R88, RZ, PT ;  /* 0x000000ff5800720c */ /* 0x000fe20003f25270 */
[----:B------:R-:W-:Y:S01]  /*5e70*/  IMAD.MOV.U32 R46, RZ, RZ, RZ ;  /* 0x000000ffff2e7224 */ /* 0x000fe200078e00ff */
[----:B------:R-:W-:Y:S01]  /*5e80*/  BSSY B0, `(.L_x_95) ;  /* 0x000000d000007945 */ /* 0x000fe20003800000 */
[----:B------:R-:W-:Y:S01]  /*5e90*/  @P5 IMAD.IADD R4, R74, 0x1, R5 ;  /* 0x000000014a045824 */ /* 0x000fe200078e0205 */
[----:B------:R-:W-:Y:S02]  /*5ea0*/  CS2R R42, SRZ ;  /* 0x00000000002a7805 */ /* 0x000fe4000001ff00 */
[----:B------:R-:W-:Y:S02]  /*5eb0*/  CS2R R40, SRZ ;  /* 0x0000000000287805 */ /* 0x000fe4000001ff00 */
[----:B------:R-:W-:Y:S02]  /*5ec0*/  CS2R R44, SRZ ;  /* 0x00000000002c7805 */ /* 0x000fe4000001ff00 */
[----:B------:R-:W-:Y:S02]  /*5ed0*/  CS2R R54, SRZ ;  /* 0x0000000000367805 */ /* 0x000fe4000001ff00 */
[----:B------:R-:W-:Y:S02]  /*5ee0*/  CS2R R52, SRZ ;  /* 0x0000000000347805 */ /* 0x000fe4000001ff00 */
[----:B------:R-:W-:Y:S02]  /*5ef0*/  CS2R R50, SRZ ;  /* 0x0000000000327805 */ /* 0x000fe4000001ff00 */
[----:B------:R-:W-:Y:S01]  /*5f00*/  CS2R R48, SRZ ;  /* 0x0000000000307805 */ /* 0x000fe2000001ff00 */
[----:B------:R-:W-:Y:S06]  /*5f10*/  @P1 BRA `(.L_x_96) ;  /* 0x00000000000c1947 */ /* 0x000fec0003800000 */
[----:B------:R-:W-:Y:S04]  /*5f20*/  SHF.L.U32 R3, RZ, 0x1f, RZ ;  /* 0x0000001fff037819 */ /* 0x000fe800000006ff */
[----:B------:R-:W1:Y:S02]  /*5f30*/  SYNCS.PHASECHK.TRANS64.TRYWAIT P1, [UR48+0x30], R3 ;  /* 0x00003003ff0075a7 */ /* 0x000e640008021130 */
[----:B-1----:R-:W-:Y:S05]  /*5f40*/  @!P1 BRA `(.L_x_97) ;  /* 0x0000005800849947 */ /* 0x002fea0003800000 */
.L_x_96:
[----:B------:R-:W-:Y:S05]  /*5f50*/  BSYNC B0 ;  /* 0x0000000000007941 */ /* 0x000fea0003800000 */
.L_x_95:
[----:B------:R-:W-:Y:S01]  /*5f60*/  ISETP.NE.AND P1, PT, R89, RZ, PT ;  /* 0x000000ff5900720c */ /* 0x000fe20003f25270 */
[----:B------:R-:W-:Y:S11]  /*5f70*/  HFMA2 R86, -RZ, RZ, 0, 5.9604644775390625e-08 ;  /* 0x00000001ff567431 */ /* 0x000ff600000001ff */
[----:B------:R-:W-:Y:S01]  /*5f80*/  @!UPT UIADD3 URZ, UPT, UPT, URZ, URZ, URZ ;  /* 0x000000fffffff290 */ /* 0x000fe2000fffe0ff */
[----:B------:R-:W-:Y:S05]  /*5f90*/  @P1 WARPSYNC.ALL ;  /* 0x0000000000001948 */ /* 0x000fea0003800000 */
[----:B------:R3:W4:Y:S04]  /*5fa0*/  @P1 LDSM.16.M88.4 R40, [R5] ;  /* 0x000000000528183b */ /* 0x0007280000000200 */
[----:B------:R3:W1:Y:S04]  /*5fb0*/  @P1 LDSM.16.M88.4 R44, [R4] ;  /* 0x00000000042c183b */ /* 0x0006680000000200 */
[----:B------:R3:W1:Y:S04]  /*5fc0*/  @P1 LDSM.16.M88.4 R52, [R87+UR48+0x400] ;  /* 0x000400305734183b */ /* 0x0006680008000200 */
[----:B------:R3:W1:Y:S02]  /*5fd0*/  @P1 LDSM.16.M88.4 R48, [R81+0x400] ;  /* 0x000400005130183b */ /* 0x0006640000000200 */
.L_x_94:
[----:B------:R-:W-:Y:S05]  /*5fe0*/  BSYNC B1 ;  /* 0x0000000000017941 */ /* 0x000fea0003800000 */
.L_x_93:
[----:B-1----:R-:W-:Y:S04]  /*5ff0*/  SHF.R.U32.HI R0, RZ, 0x15, R34 ;  /* 0x00000015ff007819 */ /* 0x002fe80000011622 */
[----:B------:R-:W-:Y:S01]  /*6000*/  LOP3.LUT P1, RZ, R0, 0x3, R69, 0x48, !PT ;  /* 0x0000000300ff7812 */ /* 0x000fe20007824845 */
[----:B------:R-:W-:Y:S01]  /*6010*/  @!UPT UIADD3 URZ, UPT, UPT, URZ, URZ, URZ ;  /* 0x000000fffffff290 */ /* 0x000fe2000fffe0ff */
[----:B--2---:R-:W-:Y:S11]  /*6020*/  @P0 BRA `(.L_x_98) ;  /* 0x0000000000080947 */ /* 0x004ff60003800000 */
[----:B------:R-:W1:Y:S02]  /*6030*/  SYNCS.PHASECHK.TRANS64.TRYWAIT P0, [R83+URZ+0xa0], R2 ;  /* 0x0000a002530075a7 */ /* 0x000e6400080011ff */
[----:B-1----:R-:W-:Y:S05]  /*6040*/  @!P0 BRA `(.L_x_99) ;  /* 0x00000058005c8947 */ /* 0x002fea0003800000 */
.L_x_98:
[----:B------:R-:W-:Y:S05]  /*6050*/  @!P1 BRA `(.L_x_100) ;  /* 0x0000000000409947 */ /* 0x000fea0003800000 */
[----:B------:R-:W3:Y:S01]  /*6060*/  LDCU.64 UR8, c[0x4][0x70] ;  /* 0x01000e00ff0877ac */ /* 0x000ee20008000a00 */
[----:B------:R-:W-:Y:S01]  /*6070*/  MOV R3, 0x0 ;  /* 0x0000000000037802 */ /* 0x000fe20000000f00 */
[----:B------:R-:W-:Y:S02]  /*6080*/  HFMA2 R12, -RZ, RZ, 0, 5.9604644775390625e-08 ;  /* 0x00000001ff0c7431 */ /* 0x000fe400000001ff */
[----:B------:R-:W-:Y:S02]  /*6090*/  IMAD.MOV.U32 R8, RZ, RZ, 0x192 ;  /* 0x00000192ff087424 */ /* 0x000fe400078e00ff */
[----:B------:R-:W-:Y:S01]  /*60a0*/  IMAD.MOV.U32 R13, RZ, RZ, RZ ;  /* 0x000000ffff0d7224 */ /* 0x000fe200078e00ff */
[----:B------:R-:W2:Y:S01]  /*60b0*/  LDCU.64 UR6, c[0x4][0x78] ;  /* 0x01000f00ff0677ac */ /* 0x000ea20008000a00 */
[----:B-1----:R-:W1:Y:S01]  /*60c0*/  LDC.64 R2, c[0x4][R3] ;  /* 0x0100000003027b82 */ /* 0x002e620000000a00 */
[----:B------:R-:W5:Y:S01]  /*60d0*/  LDCU.64 UR4, c[0x4][0x10] ;  /* 0x01000200ff0477ac */ /* 0x000f620008000a00 */
[----:B---3--:R-:W-:Y:S01]  /*60e0*/  MOV R5, UR9 ;  /* 0x0000000900057c02 */ /* 0x008fe20008000f00 */
[----:B------:R-:W-:Y:S01]  /*60f0*/  IMAD.U32 R4, RZ, RZ, UR8 ;  /* 0x00000008ff047e24 */ /* 0x000fe2000f8e00ff */
[----:B--2---:R-:W-:Y:S01]  /*6100*/  MOV R7, UR7 ;  /* 0x0000000700077c02 */ /* 0x004fe20008000f00 */
[----:B------:R-:W-:Y:S01]  /*6110*/  IMAD.U32 R6, RZ, RZ, UR6 ;  /* 0x00000006ff067e24 */ /* 0x000fe2000f8e00ff */
[----:B-----5:R-:W-:Y:S01]  /*6120*/  MOV R11, UR5 ;  /* 0x00000005000b7c02 */ /* 0x020fe20008000f00 */
[----:B------:R-:W-:Y:S02]  /*6130*/  IMAD.U32 R10, RZ, RZ, UR4 ;  /* 0x00000004ff0a7e24 */ /* 0x000fe4000f8e00ff */
[----:B------:R-:W-:Y:S07]  /*6140*/  LEPC R20, `(.L_x_100) ;  /* 0x000000001014794e */ /* 0x000fee0000000000 */
[----:B-1--4-:R-:W-:Y:S05]  /*6150*/  CALL.ABS.NOINC R2 ;  /* 0x0000000002007343 */ /* 0x012fea0003c00000 */
.L_x_100:
[----:B------:R-:W-:Y:S01]  /*6160*/  LOP3.LUT R20, R52, 0xffffe000, RZ, 0xc0, !PT ;  /* 0xffffe00034147812 */ /* 0x000fe200078ec0ff */
[----:B------:R-:W-:Y:S05]  /*6170*/  WARPSYNC.ALL ;  /* 0x0000000000007948 */ /* 0x000fea0003800000 */
[----:B------:R-:W-:Y:S01]  /*6180*/  R2UR UR4, R34 ;  /* 0x00000000220472ca */ /* 0x000fe200000e0000 */
[----:B------:R-:W-:Y:S01]  /*6190*/  IMAD.SHL.U32 R90, R75, 0x4, RZ ;  /* 0x000000044b5a7824 */ /* 0x000fe200078e00ff */
[----:B------:R-:W-:Y:S01]  /*61a0*/  LOP3.LUT R21, R53, 0xffffe000, RZ, 0xc0, !PT ;  /* 0xffffe00035157812 */ /* 0x000fe200078ec0ff */
[----:B------:R-:W-:Y:S01]  /*61b0*/  BSSY.RECONVERGENT B0, `(.L_x_101) ;  /* 0x0000059000007945 */ /* 0x000fe20003800200 */
[----:B------:R-:W-:Y:S02]  /*61c0*/  ISETP.NE.AND P0, PT, R76, RZ, PT ;  /* 0x000000ff4c00720c */ /* 0x000fe40003f05270 */
[----:B------:R-:W-:Y:S05]  /*61d0*/  IADD3 R84, PT, PT, R84, R90, RZ ;  /* 0x0000005a54547210 */ /* 0x000fea0007ffe0ff */
[----:B------:R-:W-:Y:S02]  /*61e0*/  IMAD.IADD R85, R74, 0x1, R84 ;  /* 0x000000014a557824 */ /* 0x000fe400078e0254 */
[----:B---3--:R-:W2:Y:S02]  /*61f0*/  LDTM.16dp128bit.x8 R4, tmem[UR4] ;  /* 0x00000004000479ee */ /* 0x008ea40008180000 */
[C---:B--2---:R-:W-:Y:S01]  /*6200*/  FMUL R0, R33.reuse, R4 ;  /* 0x0000000421007220 */ /* 0x044fe20000400000 */
[C---:B-1----:R-:W-:Y:S01]  /*6210*/  FMUL R2, R33.reuse, R5 ;  /* 0x0000000521027220 */ /* 0x042fe20000400000 */
[C---:B------:R-:W-:Y:S01]  /*6220*/  FMUL R3, R33.reuse, R6 ;  /* 0x0000000621037220 */ /* 0x040fe20000400000 */
[----:B------:R-:W-:Y:S01]  /*6230*/  FMUL R4, R33, R8 ;  /* 0x0000000821047220 */ /* 0x000fe20000400000 */
[C---:B------:R-:W-:Y:S01]  /*6240*/  FFMA R36, R35.reuse, R20, R0 ;  /* 0x0000001423247223 */ /* 0x040fe20000000000 */
[----:B------:R-:W-:Y:S01]  /*6250*/  LOP3.LUT R0, R54, 0xffffe000, RZ, 0xc0, !PT ;  /* 0xffffe00036007812 */ /* 0x000fe200078ec0ff */
[----:B------:R-:W-:Y:S01]  /*6260*/  FFMA R37, R35, R21, R2 ;  /* 0x0000001523257223 */ /* 0x000fe20000000002 */
[----:B------:R-:W-:Y:S01]  /*6270*/  LOP3.LUT R2, R55, 0xffffe000, RZ, 0xc0, !PT ;  /* 0xffffe00037027812 */ /* 0x000fe200078ec0ff */
[C---:B------:R-:W-:Y:S01]  /*6280*/  FMUL R5, R33.reuse, R9 ;  /* 0x0000000921057220 */ /* 0x040fe20000400000 */
[----:B------:R-:W-:Y:S01]  /*6290*/  F2FP.TF32.F32.PACK_B R36, R36 ;  /* 0x00000024ff24723e */ /* 0x000fe200024050ff */
[C---:B------:R-:W-:Y:S01]  /*62a0*/  FMUL R8, R33.reuse, R12 ;  /* 0x0000000c21087220 */ /* 0x040fe20000400000 */
[----:B------:R-:W-:Y:S01]  /*62b0*/  F2FP.TF32.F32.PACK_B R37, R37 ;  /* 0x00000025ff25723e */ /* 0x000fe200024050ff */
[C---:B------:R-:W-:Y:S01]  /*62c0*/  FMUL R9, R33.reuse, R13 ;  /* 0x0000000d21097220 */ /* 0x040fe20000400000 */
[C---:B------:R-:W-:Y:S01]  /*62d0*/  FMUL R12, R33.reuse, R16 ;  /* 0x00000010210c7220 */ /* 0x040fe20000400000 */
[----:B------:R-:W-:Y:S01]  /*62e0*/  LOP3.LUT R16, R48, 0xffffe000, RZ, 0xc0, !PT ;  /* 0xffffe00030107812 */ /* 0x000fe200078ec0ff */
[C---:B------:R-:W-:Y:S01]  /*62f0*/  FMUL R7, R33.reuse, R7 ;  /* 0x0000000721077220 */ /* 0x040fe20000400000 */
[----:B------:R-:W-:Y:S01]  /*6300*/  FMUL R13, R33, R17 ;  /* 0x00000011210d7220 */ /* 0x000fe20000400000 */
[----:B------:R-:W-:Y:S01]  /*6310*/  LOP3.LUT R17, R49, 0xffffe000, RZ, 0xc0, !PT ;  /* 0xffffe00031117812 */ /* 0x000fe200078ec0ff */
[----:B------:R-:W-:Y:S01]  /*6320*/  FFMA R38, R35, R0, R3 ;  /* 0x0000000023267223 */ /* 0x000fe20000000003 */
[----:B------:R-:W-:Y:S01]  /*6330*/  LOP3.LUT R0, R50, 0xffffe000, RZ, 0xc0, !PT ;  /* 0xffffe00032007812 */ /* 0x000fe200078ec0ff */
[----:B------:R-:W-:Y:S01]  /*6340*/  FMUL R6, R33, R10 ;  /* 0x0000000a21067220 */ /* 0x000fe20000400000 */
[----:B----4-:R-:W-:Y:S01]  /*6350*/  LOP3.LUT R3, R41, 0xffffe000, RZ, 0xc0, !PT ;  /* 0xffffe00029037812 */ /* 0x010fe200078ec0ff */
[----:B------:R-:W-:Y:S01]  /*6360*/  FFMA R39, R35, R2, R7 ;  /* 0x0000000223277223 */ /* 0x000fe20000000007 */
[----:B------:R-:W-:Y:S01]  /*6370*/  LOP3.LUT R2, R51, 0xffffe000, RZ, 0xc0, !PT ;  /* 0xffffe00033027812 */ /* 0x000fe200078ec0ff */
[C---:B------:R-:W-:Y:S01]  /*6380*/  FFMA R4, R35.reuse, R16, R4 ;  /* 0x0000001023047223 */ /* 0x040fe20000000004 */
[----:B------:R-:W-:Y:S01]  /*6390*/  LOP3.LUT R16, R42, 0xffffe000, RZ, 0xc0, !PT ;  /* 0xffffe0002a107812 */ /* 0x000fe200078ec0ff */
[C---:B------:R-:W-:Y:S01]  /*63a0*/  FFMA R5, R35.reuse, R17, R5 ;  /* 0x0000001123057223 */ /* 0x040fe20000000005 */
[----:B------:R-:W-:Y:S01]  /*63b0*/  F2FP.TF32.F32.PACK_B R38, R38 ;  /* 0x00000026ff26723e */ /* 0x000fe200024050ff */
[----:B------:R-:W-:Y:S01]  /*63c0*/  FFMA R6, R35, R0, R6 ;  /* 0x0000000023067223 */ /* 0x000fe20000000006 */
[----:B------:R-:W-:Y:S01]  /*63d0*/  LOP3.LUT R0, R40, 0xffffe000, RZ, 0xc0, !PT ;  /* 0xffffe00028007812 */ /* 0x000fe200078ec0ff */
[C---:B------:R-:W-:Y:S01]  /*63e0*/  FMUL R11, R33.reuse, R11 ;  /* 0x0000000b210b7220 */ /* 0x040fe20000400000 */
[----:B------:R-:W-:Y:S01]  /*63f0*/  F2FP.TF32.F32.PACK_B R39, R39 ;  /* 0x00000027ff27723e */ /* 0x000fe200024050ff */
[----:B------:R-:W-:Y:S01]  /*6400*/  FMUL R10, R33, R14 ;  /* 0x0000000e210a7220 */ /* 0x000fe20000400000 */
[----:B------:R-:W-:Y:S01]  /*6410*/  F2FP.TF32.F32.PACK_B R4, R4 ;  /* 0x00000004ff04723e */ /* 0x000fe200024050ff */
[----:B------:R-:W-:Y:S01]  /*6420*/  FFMA R7, R35, R2, R11 ;  /* 0x0000000223077223 */ /* 0x000fe2000000000b */
[----:B------:R-:W-:Y:S01]  /*6430*/  LOP3.LUT R2, R43, 0xffffe000, RZ, 0xc0, !PT ;  /* 0xffffe0002b027812 */ /* 0x000fe200078ec0ff */
[----:B------:R-:W-:Y:S01]  /*6440*/  FFMA R8, R35, R0, R8 ;  /* 0x0000000023087223 */ /* 0x000fe20000000008 */
[----:B------:R-:W-:Y:S01]  /*6450*/  LOP3.LUT R0, R44, 0xffffe000, RZ, 0xc0, !PT ;  /* 0xffffe0002c007812 */ /* 0x000fe200078ec0ff */
[----:B------:R1:W-:Y:S01]  /*6460*/  STSM.16.M88.4 [R82+0x400], R36 ;  /* 0x0004002452007844 */ /* 0x0003e20000000200 */
[----:B------:R-:W-:Y:S01]  /*6470*/  F2FP.TF32.F32.PACK_B R5, R5 ;  /* 0x00000005ff05723e */ /* 0x000fe200024050ff */
[----:B------:R-:W-:Y:S01]  /*6480*/  FMUL R15, R33, R15 ;  /* 0x0000000f210f7220 */ /* 0x000fe20000400000 */
[----:B------:R-:W-:Y:S01]  /*6490*/  F2FP.TF32.F32.PACK_B R6, R6 ;  /* 0x00000006ff06723e */ /* 0x000fe200024050ff */
[C---:B------:R-:W-:Y:S01]  /*64a0*/  FFMA R9, R35.reuse, R3, R9 ;  /* 0x0000000323097223 */ /* 0x040fe20000000009 */
[C---:B------:R-:W-:Y:S01]  /*64b0*/  FFMA R10, R35.reuse, R16, R10 ;  /* 0x00000010230a7223 */ /* 0x040fe2000000000a */
[----:B------:R-:W-:Y:S01]  /*64c0*/  FFMA R11, R35, R2, R15 ;  /* 0x00000002230b7223 */ /* 0x000fe2000000000f */
[----:B------:R-:W-:Y:S01]  /*64d0*/  LOP3.LUT R2, R45, 0xffffe000, RZ, 0xc0, !PT ;  /* 0xffffe0002d027812 */ /* 0x000fe200078ec0ff */
[----:B------:R-:W-:Y:S01]  /*64e0*/  FFMA R12, R35, R0, R12 ;  /* 0x00000000230c7223 */ /* 0x000fe2000000000c */
[----:B------:R-:W-:Y:S01]  /*64f0*/  LOP3.LUT R3, R46, 0xffffe000, RZ, 0xc0, !PT ;  /* 0xffffe0002e037812 */ /* 0x000fe200078ec0ff */
[----:B------:R-:W-:Y:S01]  /*6500*/  FMUL R14, R33, R18 ;  /* 0x00000012210e7220 */ /* 0x000fe20000400000 */
[----:B------:R-:W-:Y:S01]  /*6510*/  LOP3.LUT R0, R47, 0xffffe000, RZ, 0xc0, !PT ;  /* 0xffffe0002f007812 */ /* 0x000fe200078ec0ff */
[----:B------:R-:W-:Y:S01]  /*6520*/  FMUL R19, R33, R19 ;  /* 0x0000001321137220 */ /* 0x000fe20000400000 */
[----:B------:R-:W-:Y:S01]  /*6530*/  F2FP.TF32.F32.PACK_B R7, R7 ;  /* 0x00000007ff07723e */ /* 0x000fe200024050ff */
[C---:B------:R-:W-:Y:S01]  /*6540*/  FFMA R13, R35.reuse, R2, R13 ;  /* 0x00000002230d7223 */ /* 0x040fe2000000000d */
[C---:B------:R-:W-:Y:S01]  /*6550*/  FFMA R14, R35.reuse, R3, R14 ;  /* 0x00000003230e7223 */ /* 0x040fe2000000000e */
[----:B------:R-:W-:Y:S01]  /*6560*/  FFMA R15, R35, R0, R19 ;  /* 0x00000000230f7223 */ /* 0x000fe20000000013 */
[----:B------:R-:W-:Y:S01]  /*6570*/  F2FP.TF32.F32.PACK_B R8, R8 ;  /* 0x00000008ff08723e */ /* 0x000fe200024050ff */
[----:B------:R1:W-:Y:S01]  /*6580*/  STSM.16.M88.4 [R81+0x400], R4 ;  /* 0x0004000451007844 */ /* 0x0003e20000000200 */
[----:B------:R-:W-:Y:S02]  /*6590*/  F2FP.TF32.F32.PACK_B R9, R9 ;  /* 0x00000009ff09723e */ /* 0x000fe400024050ff */
[----:B------:R-:W-:Y:S02]  /*65a0*/  F2FP.TF32.F32.PACK_B R10, R10 ;  /* 0x0000000aff0a723e */ /* 0x000fe400024050ff */
[----:B------:R-:W-:Y:S02]  /*65b0*/  F2FP.TF32.F32.PACK_B R11, R11 ;  /* 0x0000000bff0b723e */ /* 0x000fe400024050ff */
[----:B------:R-:W-:Y:S02]  /*65c0*/  F2FP.TF32.F32.PACK_B R12, R12 ;  /* 0x0000000cff0c723e */ /* 0x000fe400024050ff */
[----:B------:R-:W-:Y:S01]  /*65d0*/  F2FP.TF32.F32.PACK_B R13, R13 ;  /* 0x0000000dff0d723e */ /* 0x000fe200024050ff */
[----:B------:R1:W-:Y:S01]  /*65e0*/  STSM.16.M88.4 [R84], R8 ;  /* 0x0000000854007844 */ /* 0x0003e20000000200 */
[----:B------:R-:W-:Y:S02]  /*65f0*/  F2FP.TF32.F32.PACK_B R14, R14 ;  /* 0x0000000eff0e723e */ /* 0x000fe400024050ff */
[----:B------:R-:W-:Y:S05]  /*6600*/  F2FP.TF32.F32.PACK_B R15, R15 ;  /* 0x0000000fff0f723e */ /* 0x000fea00024050ff */
[----:B------:R1:W-:Y:S01]  /*6610*/  STSM.16.M88.4 [R85], R12 ;  /* 0x0000000c55007844 */ /* 0x0003e20000000200 */
[----:B------:R-:W-:Y:S01]  /*6620*/  @!PT LDS RZ, [RZ] ;  /* 0x00000000fffff984 */ /* 0x000fe20000000800 */
[----:B------:R-:W-:Y:S01]  /*6630*/  @!PT LDS RZ, [RZ] ;  /* 0x00000000fffff984 */ /* 0x000fe20000000800 */
[----:B------:R-:W-:Y:S01]  /*6640*/  @!PT LDS RZ, [RZ] ;  /* 0x00000000fffff984 */ /* 0x000fe20000000800 */
[----:B------:R-:W-:Y:S01]  /*6650*/  @!PT LDS RZ, [RZ] ;  /* 0x00000000fffff984 */ /* 0x000fe20000000800 */
[----:B------:R2:W-:Y:S07]  /*6660*/  MEMBAR.ALL.CTA ;  /* 0x0000000000007992 */ /* 0x0005ee0000008000 */
[----:B--2---:R-:W2:Y:S02]  /*6670*/  FENCE.VIEW.ASYNC.S ;  /* 0x00000000000073c6 */ /* 0x004ea40000000000 */
[----:B--2---:R-:W-:Y:S06]  /*6680*/  BAR.SYNC.DEFER_BLOCKING 0x1, 0x80 ;  /* 0x0042000000007b1d */ /* 0x004fec0000010000 */
[----:B------:R-:W-:Y:S05]  /*6690*/  @P0 BRA `(.L_x_102) ;  /* 0x0000000000280947 */ /* 0x000fea0003800000 */
[----:B------:R-:W-:Y:S02]  /*66a0*/  UIADD3 UR4, UPT, UPT, UR48, 0x400, URZ ;  /* 0x0000040030047890 */ /* 0x000fe4000fffe0ff */
[----:B------:R-:W-:Y:S01]  /*66b0*/  UIADD3 UR6, UP0, UPT, UR52, 0x680, URZ ;  /* 0x0000068034067890 */ /* 0x000fe2000ff1e0ff */
[----:B------:R-:W-:Y:S03]  /*66c0*/  UMOV UR43, UR36 ;  /* 0x00000024002b7c82 */ /* 0x000fe60008000000 */
[----:B------:R-:W-:Y:S01]  /*66d0*/  MOV R70, UR4 ;  /* 0x0000000400467c02 */ /* 0x000fe20008000f00 */
[----:B------:R-:W-:Y:S03]  /*66e0*/  UIADD3.X UR7, UPT, UPT, URZ, UR53, URZ, UP0, !UPT ;  /* 0x00000035ff077290 */ /* 0x000fe600087fe4ff */
[----:B------:R-:W-:Y:S11]  /*66f0*/  R2UR UR40, R70 ;  /* 0x00000000462872ca */ /* 0x000ff600000e0000 */
[----:B------:R-:W-:Y:S02]  /*6700*/  @!UPT UIADD3 URZ, UPT, UPT, URZ, URZ, URZ ;  /* 0x000000fffffff290 */ /* 0x000fe4000fffe0ff */
[----:B------:R2:W-:Y:S01]  /*6710*/  UTMASTG.3D [UR40], [UR6] ;  /* 0x00000028060073b5 */ /* 0x0005e20008010000 */
[----:B------:R0:W-:Y:S01]  /*6720*/  UTMACMDFLUSH ;  /* 0x00000000000079b7 */ /* 0x0001e20000000000 */
[----:B--2---:R-:W-:Y:S04]  /*6730*/  DEPBAR.LE SB0, 0x1 ;  /* 0x000080400000791a */ /* 0x004fe80000000000 */
.L_x_102:
[----:B------:R-:W-:Y:S05]  /*6740*/  BSYNC.RECONVERGENT B0 ;  /* 0x0000000000007941 */ /* 0x000fea0003800200 */
.L_x_101:
[----:B------:R-:W-:Y:S01]  /*6750*/  BAR.SYNC.DEFER_BLOCKING 0x1, 0x80 ;  /* 0x0042000000007b1d */ /* 0x000fe20000010000 */
[----:B------:R-:W-:Y:S01]  /*6760*/  ISETP.NE.AND P1, PT, R80, RZ, PT ;  /* 0x000000ff5000720c */ /* 0x000fe20003f25270 */
[----:B------:R-:W-:Y:S01]  /*6770*/  UISETP.NE.AND UP0, UPT, UR49, URZ, UPT ;  /* 0x000000ff3100728c */ /* 0x000fe2000bf05270 */
[----:B------:R-:W-:Y:S11]  /*6780*/  LEA R2, R86, UR48, 0x3 ;  /* 0x0000003056027c11 */ /* 0x000ff6000f8e18ff */
[----:B------:R-:W-:Y:S01]  /*6790*/  @P1 SHF.L.U32 R3, RZ, 0x1f, RZ ;  /* 0x0000001fff031819 */ /* 0x000fe200000006ff */
[----:B------:R-:W-:Y:S06]  /*67a0*/  BRA.U !UP0, `(.L_x_103) ;  /* 0x0000000108247547 */ /* 0x000fec000b800000 */
[----:B-1----:R-:W-:Y:S01]  /*67b0*/  IMAD.U32 R4, RZ, RZ, UR51 ;  /* 0x00000033ff047e24 */ /* 0x002fe2000f8e00ff */
[----:B------:R-:W-:Y:S01]  /*67c0*/  MOV R0, UR37 ;  /* 0x0000002500007c02 */ /* 0x000fe20008000f00 */
[----:B------:R-:W-:Y:S03]  /*67d0*/  UIADD3 UR51, UPT, UPT, UR51, 0x1, URZ ;  /* 0x0000000133337890 */ /* 0x000fe6000fffe0ff */
[----:B------:R-:W-:Y:S01]  /*67e0*/  @P1 LEA R4, R4, UR48, 0x3 ;  /* 0x0000003004041c11 */ /* 0x000fe2000f8e18ff */
[----:B------:R-:W-:Y:S04]  /*67f0*/  UISETP.NE.AND UP0, UPT, UR51, 0x4, UPT ;  /* 0x000000043300788c */ /* 0x000fe8000bf05270 */
[----:B------:R-:W-:Y:S01]  /*6800*/  @P1 VIADD R4, R4, 0x50 ;  /* 0x0000005004041836 */ /* 0x000fe20000000000 */
[----:B------:R-:W-:Y:S04]  /*6810*/  USEL UR51, UR51, URZ, UP0 ;  /* 0x000000ff33337287 */ /* 0x000fe80008000000 */
[----:B------:R-:W-:Y:S04]  /*6820*/  @P1 PRMT R0, R0, 0x654, R4 ;  /* 0x0000065400001816 */ /* 0x000fe80000000004 */
[----:B------:R2:W-:Y:S04]  /*6830*/  @P1 SYNCS.ARRIVE.TRANS64.RED.A1T0 RZ, [R0+URZ], RZ ;  /* 0x000000ff00ff19a7 */ /* 0x0005e800081004ff */
.L_x_103:
[----:B------:R-:W3:Y:S01]  /*6840*/  @P1 SYNCS.PHASECHK.TRANS64.TRYWAIT P0, [R2+URZ+0x30], R3 ;  /* 0x00003003020015a7 */ /* 0x000ee200080011ff */
[----:B------:R-:W-:Y:S01]  /*6850*/  BSSY B1, `(.L_x_104) ;  /* 0x0000017000017945 */ /* 0x000fe20003800000 */
[----:B---3--:R-:W-:Y:S03]  /*6860*/  @P1 SEL R88, RZ, 0x1, !P0 ;  /* 0x00000001ff581807 */ /* 0x008fe60004000000 */
[----:B------:R-:W-:Y:S05]  /*6870*/  @!P1 BRA `(.L_x_105) ;  /* 0x0000000000509947 */ /* 0x000fea0003800000 */
[----:B------:R-:W-:Y:S01]  /*6880*/  ISETP.NE.AND P1, PT, R89, RZ, PT ;  /* 0x000000ff5900720c */ /* 0x000fe20003f25270 */
[----:B------:R-:W-:Y:S01]  /*6890*/  BSSY B0, `(.L_x_106) ;  /* 0x000000a000007945 */ /* 0x000fe20003800000 */
[----:B------:R-:W-:Y:S11]  /*68a0*/  ISETP.NE.AND P0, PT, R88, RZ, PT ;  /* 0x000000ff5800720c */ /* 0x000ff60003f05270 */
[----:B-1----:R-:W-:Y:S04]  /*68b0*/  @P1 IMAD R5, R86, 0x2000, R87 ;  /* 0x0000200056051824 */ /* 0x002fe800078e0257 */
[----:B------:R-:W-:Y:S05]  /*68c0*/  @P1 VIADD R4, R5, UR48 ;  /* 0x0000003005041c36 */ /* 0x000fea0008000000 */
[----:B------:R-:W-:Y:S01]  /*68d0*/  @P1 IADD3 R3, PT, PT, R90, R4, RZ ;  /* 0x000000045a031210 */ /* 0x000fe20007ffe0ff */
[----:B------:R-:W-:Y:S01]  /*68e0*/  @P1 IMAD.IADD R4, R74, 0x1, R4 ;  /* 0x000000014a041824 */ /* 0x000fe200078e0204 */
[----:B------:R-:W-:Y:S06]  /*68f0*/  @P0 BRA `(.L_x_107) ;  /* 0x00000000000c0947 */ /* 0x000fec0003800000 */
[----:B--2---:R-:W-:Y:S04]  /*6900*/  SHF.L.U32 R0, RZ, 0x1f, RZ ;  /* 0x0000001fff007819 */ /* 0x004fe800000006ff */
[----:B------:R-:W1:Y:S02]  /*6910*/  SYNCS.PHASECHK.TRANS64.TRYWAIT P0, [R2+URZ+0x30], R0 ;  /* 0x00003000020075a7 */ /* 0x000e6400080011ff */
[----:B-1----:R-:W-:Y:S05]  /*6920*/  @!P0 BRA `(.L_x_108) ;  /* 0x0000005000388947 */ /* 0x002fea0003800000 */
.L_x_107:
[----:B------:R-:W-:Y:S05]  /*6930*/  BSYNC B0 ;  /* 0x0000000000007941 */ /* 0x000fea0003800000 */
.L_x_106:
[----:B------:R-:W-:Y:S02]  /*6940*/  ISETP.NE.AND P0, PT, R89, RZ, PT ;  /* 0x000000ff5900720c */ /* 0x000fe40003f05270 */
[----:B------:R-:W-:Y:S11]  /*6950*/  IADD3 R86, PT, PT, R86, 0x1, RZ ;  /* 0x0000000156567810 */ /* 0x000ff60007ffe0ff */
[----:B-12---:R-:W-:Y:S01]  /*6960*/  @P0 IMAD.IADD R0, R74, 0x1, R3 ;  /* 0x000000014a000824 */ /* 0x006fe200078e0203 */
[----:B------:R-:W-:Y:S05]  /*6970*/  @P0 WARPSYNC.ALL ;  /* 0x0000000000000948 */ /* 0x000fea0003800000 */
[----:B------:R3:W4:Y:S04]  /*6980*/  @P0 LDSM.16.M88.4 R52, [R5+UR48+0x400] ;  /* 0x000400300534083b */ /* 0x0007280008000200 */
[----:B------:R3:W1:Y:S04]  /*6990*/  @P0 LDSM.16.M88.4 R48, [R4+0x400] ;  /* 0x000400000430083b */ /* 0x0006680000000200 */
[----:B------:R3:W2:Y:S04]  /*69a0*/  @P0 LDSM.16.M88.4 R40, [R3+0x400] ;  /* 0x000400000328083b */ /* 0x0006a80000000200 */
[----:B------:R3:W1:Y:S02]  /*69b0*/  @P0 LDSM.16.M88.4 R44, [R0+0x400] ;  /* 0x00040000002c083b */ /* 0x0006640000000200 */
.L_x_105:
[----:B------:R-:W-:Y:S05]  /*69c0*/  BSYNC B1 ;  /* 0x0000000000017941 */ /* 0x000fea0003800000 */
.L_x_104:
[----:B--23--:R-:W-:Y:S05]  /*69d0*/  VIADD R0, R34, 0x20 ;  /* 0x0000002022007836 */ /* 0x00cfea0000000000 */
[----:B------:R-:W-:Y:S04]  /*69e0*/  SHF.R.U32.HI R0, RZ, 0x15, R0 ;  /* 0x00000015ff007819 */ /* 0x000fe80000011600 */
[----:B------:R-:W-:Y:S11]  /*69f0*/  LOP3.LUT P0, RZ, R0, 0x3, R69, 0x48, !PT ;  /* 0x0000000300ff7812 */ /* 0x000ff60007804845 */
[----:B------:R-:W-:Y:S02]  /*6a00*/  @!UPT UIADD3 URZ, UPT, UPT, URZ, URZ, URZ ;  /* 0x000000fffffff290 */ /* 0x000fe4000fffe0ff */
[----:B------:R-:W-:Y:S05]  /*6a10*/  @!P0 BRA `(.L_x_109) ;  /* 0x0000000000408947 */ /* 0x000fea0003800000 */
[----:B------:R-:W2:Y:S01]  /*6a20*/  LDCU.64 UR8, c[0x4][0x70] ;  /* 0x01000e00ff0877ac */ /* 0x000ea20008000a00 */
[----:B------:R-:W-:Y:S01]  /*6a30*/  MOV R3, 0x0 ;  /* 0x0000000000037802 */ /* 0x000fe20000000f00 */
[----:B-1----:R-:W-:Y:S02]  /*6a40*/  HFMA2 R12, -RZ, RZ, 0, 5.9604644775390625e-08 ;  /* 0x00000001ff0c7431 */ /* 0x002fe400000001ff */
[----:B------:R-:W-:Y:S02]  /*6a50*/  IMAD.MOV.U32 R8, RZ, RZ, 0x192 ;  /* 0x00000192ff087424 */ /* 0x000fe400078e00ff */
[----:B------:R-:W-:Y:S01]  /*6a60*/  IMAD.MOV.U32 R13, RZ, RZ, RZ ;  /* 0x000000ffff0d7224 */ /* 0x000fe200078e00ff */
[----:B------:R-:W1:Y:S01]  /*6a70*/  LDCU.64 UR6, c[0x4][0x78] ;  /* 0x01000f00ff0677ac */ /* 0x000e620008000a00 */
[----:B------:R-:W3:Y:S01]  /*6a80*/  LDC.64 R2, c[0x4][R3] ;  /* 0x0100000003027b82 */ /* 0x000ee20000000a00 */
[----:B------:R-:W5:Y:S01]  /*6a90*/  LDCU.64 UR4, c[0x4][0x10] ;  /* 0x01000200ff0477ac */ /* 0x000f620008000a00 */
[----:B--2---:R-:W-:Y:S01]  /*6aa0*/  MOV R5, UR9 ;  /* 0x0000000900057c02 */ /* 0x004fe20008000f00 */
[----:B------:R-:W-:Y:S01]  /*6ab0*/  IMAD.U32 R4, RZ, RZ, UR8 ;  /* 0x00000008ff047e24 */ /* 0x000fe2000f8e00ff */
[----:B-1----:R-:W-:Y:S01]  /*6ac0*/  MOV R7, UR7 ;  /* 0x0000000700077c02 */ /* 0x002fe20008000f00 */
[----:B------:R-:W-:Y:S01]  /*6ad0*/  IMAD.U32 R6, RZ, RZ, UR6 ;  /* 0x00000006ff067e24 */ /* 0x000fe2000f8e00ff */
[----:B-----5:R-:W-:Y:S01]  /*6ae0*/  MOV R11, UR5 ;  /* 0x00000005000b7c02 */ /* 0x020fe20008000f00 */
[----:B------:R-:W-:Y:S02]  /*6af0*/  IMAD.U32 R10, RZ, RZ, UR4 ;  /* 0x00000004ff0a7e24 */ /* 0x000fe4000f8e00ff */
[----:B------:R-:W-:Y:S07]  /*6b00*/  LEPC R20, `(.L_x_109) ;  /* 0x000000001014794e */ /* 0x000fee0000000000 */
[----:B---34-:R-:W-:Y:S05]  /*6b10*/  CALL.ABS.NOINC R2 ;  /* 0x0000000002007343 */ /* 0x018fea0003c00000 */
.L_x_109:
[----:B------:R-:W-:Y:S01]  /*6b20*/  ISETP.NE.AND P6, PT, R80, RZ, PT ;  /* 0x000000ff5000720c */ /* 0x000fe20003fc5270 */
[----:B------:R-:W-:Y:S05]  /*6b30*/  WARPSYNC.ALL ;  /* 0x0000000000007948 */ /* 0x000fea0003800000 */
[----:B------:R-:W-:Y:S01]  /*6b40*/  R2UR UR4, R34 ;  /* 0x00000000220472ca */ /* 0x000fe200000e0000 */
[----:B------:R-:W-:Y:S01]  /*6b50*/  IMAD.U32 R0, RZ, RZ, UR51 ;  /* 0x00000033ff007e24 */ /* 0x000fe2000f8e00ff */
[----:B----4-:R-:W-:Y:S01]  /*6b60*/  LOP3.LUT R20, R52, 0xffffe000, RZ, 0xc0, !PT ;  /* 0xffffe00034147812 */ /* 0x010fe200078ec0ff */
[----:B------:R-:W-:Y:S01]  /*6b70*/  IMAD.U32 R21, RZ, RZ, UR37 ;  /* 0x00000025ff157e24 */ /* 0x000fe2000f8e00ff */
[----:B------:R-:W-:Y:S01]  /*6b80*/  ISETP.NE.AND P0, PT, R76, RZ, PT ;  /* 0x000000ff4c00720c */ /* 0x000fe20003f05270 */
[----:B------:R-:W-:Y:S02]  /*6b90*/  BSSY.RECONVERGENT B0, `(.L_x_110) ;  /* 0x000005b000007945 */ /* 0x000fe40003800200 */
[----:B------:R-:W-:Y:S05]  /*6ba0*/  @P6 LEA R0, R0, UR48, 0x3 ;  /* 0x0000003000006c11 */ /* 0x000fea000f8e18ff */
[----:B------:R-:W-:Y:S01]  /*6bb0*/  @P6 VIADD R0, R0, 0x50 ;  /* 0x0000005000006836 */ /* 0x000fe20000000000 */
[----:B-1----:R-:W1:Y:S04]  /*6bc0*/  LDTM.16dp128bit.x8 R4, tmem[UR4+0x20] ;  /* 0x00002004000479ee */ /* 0x002e680008180000 */
[----:B------:R-:W-:Y:S01]  /*6bd0*/  @P6 PRMT R21, R21, 0x654, R0 ;  /* 0x0000065415156816 */ /* 0x000fe20000000000 */
[C---:B-1----:R-:W-:Y:S01]  /*6be0*/  FMUL R0, R33.reuse, R4 ;  /* 0x0000000421007220 */ /* 0x042fe20000400000 */
[C---:B------:R-:W-:Y:S01]  /*6bf0*/  FMUL R4, R33.reuse, R8 ;  /* 0x0000000821047220 */ /* 0x040fe20000400000 */
[C---:B------:R-:W-:Y:S01]  /*6c00*/  FMUL R8, R33.reuse, R12 ;  /* 0x0000000c21087220 */ /* 0x040fe20000400000 */
[----:B------:R-:W-:Y:S01]  /*6c10*/  FMUL R12, R33, R16 ;  /* 0x00000010210c7220 */ /* 0x000fe20000400000 */
[----:B------:R-:W-:Y:S01]  /*6c20*/  LOP3.LUT R16, R53, 0xffffe000, RZ, 0xc0, !PT ;  /* 0xffffe00035107812 */ /* 0x000fe200078ec0ff */
[C---:B------:R-:W-:Y:S01]  /*6c30*/  FMUL R2, R33.reuse, R5 ;  /* 0x0000000521027220 */ /* 0x040fe20000400000 */
[C---:B------:R-:W-:Y:S01]  /*6c40*/  FMUL R3, R33.reuse, R6 ;  /* 0x0000000621037220 */ /* 0x040fe20000400000 */
[----:B------:R-:W-:Y:S01]  /*6c50*/  FMUL R5, R33, R9 ;  /* 0x0000000921057220 */ /* 0x000fe20000400000 */
[----:B------:R-:W-:Y:S01]  /*6c60*/  FFMA R36, R35, R20, R0 ;  /* 0x0000001423247223 */ /* 0x000fe20000000000 */
[----:B------:R-:W-:Y:S01]  /*6c70*/  LOP3.LUT R0, R54, 0xffffe000, RZ, 0xc0, !PT ;  /* 0xffffe00036007812 */ /* 0x000fe200078ec0ff */
[C---:B------:R-:W-:Y:S01]  /*6c80*/  FMUL R6, R33.reuse, R10 ;  /* 0x0000000a21067220 */ /* 0x040fe20000400000 */
[C---:B------:R-:W-:Y:S01]  /*6c90*/  FMUL R9, R33.reuse, R13 ;  /* 0x0000000d21097220 */ /* 0x040fe20000400000 */
[C---:B------:R-:W-:Y:S01]  /*6ca0*/  FMUL R10, R33.reuse, R14 ;  /* 0x0000000e210a7220 */ /* 0x040fe20000400000 */
[----:B------:R-:W-:Y:S01]  /*6cb0*/  F2FP.TF32.F32.PACK_B R36, R36 ;  /* 0x00000024ff24723e */ /* 0x000fe200024050ff */
[----:B------:R-:W-:Y:S01]  /*6cc0*/  FMUL R13, R33, R17 ;  /* 0x00000011210d7220 */ /* 0x000fe20000400000 */
[----:B------:R-:W-:Y:S01]  /*6cd0*/  LOP3.LUT R17, R55, 0xffffe000, RZ, 0xc0, !PT ;  /* 0xffffe00037117812 */ /* 0x000fe200078ec0ff */
[----:B------:R-:W-:Y:S01]  /*6ce0*/  FMUL R14, R33, R18 ;  /* 0x00000012210e7220 */ /* 0x000fe20000400000 */
[----:B------:R-:W-:Y:S01]  /*6cf0*/  LOP3.LUT R18, R48, 0xffffe000, RZ, 0xc0, !PT ;  /* 0xffffe00030127812 */ /* 0x000fe200078ec0ff */
[----:B------:R-:W-:Y:S01]  /*6d00*/  FFMA R37, R35, R16, R2 ;  /* 0x0000001023257223 */ /* 0x000fe20000000002 */
[----:B------:R-:W-:Y:S01]  /*6d10*/  LOP3.LUT R2, R49, 0xffffe000, RZ, 0xc0, !PT ;  /* 0xffffe00031027812 */ /* 0x000fe200078ec0ff */
[----:B------:R-:W-:Y:S01]  /*6d20*/  FMUL R7, R33, R7 ;  /* 0x0000000721077220 */ /* 0x000fe20000400000 */
[----:B------:R-:W-:Y:S01]  /*6d30*/  LOP3.LUT R16, R41, 0xffffe000, RZ, 0xc0, !PT ;  /* 0xffffe00029107812 */ /* 0x000fe200078ec0ff */
[C---:B------:R-:W-:Y:S01]  /*6d40*/  FFMA R38, R35.reuse, R0, R3 ;  /* 0x0000000023267223 */ /* 0x040fe20000000003 */
[----:B------:R-:W-:Y:S01]  /*6d50*/  LOP3.LUT R0, R50, 0xffffe000, RZ, 0xc0, !PT ;  /* 0xffffe00032007812 */ /* 0x000fe200078ec0ff */
[C---:B------:R-:W-:Y:S01]  /*6d60*/  FFMA R39, R35.reuse, R17, R7 ;  /* 0x0000001123277223 */ /* 0x040fe20000000007 */
[----:B------:R-:W-:Y:S01]  /*6d70*/  LOP3.LUT R3, R40, 0xffffe000, RZ, 0xc0, !PT ;  /* 0xffffe00028037812 */ /* 0x000fe200078ec0ff */
[C---:B------:R-:W-:Y:S01]  /*6d80*/  FFMA R4, R35.reuse, R18, R4 ;  /* 0x0000001223047223 */ /* 0x040fe20000000004 */
[----:B------:R-:W-:Y:S01]  /*6d90*/  F2FP.TF32.F32.PACK_B R37, R37 ;  /* 0x00000025ff25723e */ /* 0x000fe200024050ff */
[----:B------:R-:W-:Y:S01]  /*6da0*/  FFMA R5, R35, R2, R5 ;  /* 0x0000000223057223 */ /* 0x000fe20000000005 */
[----:B------:R-:W-:Y:S01]  /*6db0*/  LOP3.LUT R2, R51, 0xffffe000, RZ, 0xc0, !PT ;  /* 0xffffe00033027812 */ /* 0x000fe200078ec0ff */
[----:B------:R-:W-:Y:S01]  /*6dc0*/  FMUL R11, R33, R11 ;  /* 0x0000000b210b7220 */ /* 0x000fe20000400000 */
[----:B------:R-:W-:Y:S01]  /*6dd0*/  F2FP.TF32.F32.PACK_B R38, R38 ;  /* 0x00000026ff26723e */ /* 0x000fe200024050ff */
[C---:B------:R-:W-:Y:S01]  /*6de0*/  FFMA R6, R35.reuse, R0, R6 ;  /* 0x0000000023067223 */ /* 0x040fe20000000006 */
[----:B------:R-:W-:Y:S01]  /*6df0*/  LOP3.LUT R0, R42, 0xffffe000, RZ, 0xc0, !PT ;  /* 0xffffe0002a007812 */ /* 0x000fe200078ec0ff */
[----:B------:R-:W-:Y:S01]  /*6e00*/  FFMA R7, R35, R2, R11 ;  /* 0x0000000223077223 */ /* 0x000fe2000000000b */
[----:B------:R-:W-:Y:S01]  /*6e10*/  LOP3.LUT R2, R43, 0xffffe000, RZ, 0xc0, !PT ;  /* 0xffffe0002b027812 */ /* 0x000fe200078ec0ff */
[----:B------:R-:W-:Y:S01]  /*6e20*/  FFMA R8, R35, R3, R8 ;  /* 0x0000000323087223 */ /* 0x000fe20000000008 */
[----:B------:R-:W-:Y:S01]  /*6e30*/  LOP3.LUT R3, R45, 0xffffe000, RZ, 0xc0, !PT ;  /* 0xffffe0002d037812 */ /* 0x000fe200078ec0ff */
[----:B------:R-:W-:Y:S01]  /*6e40*/  FFMA R9, R35, R16, R9 ;  /* 0x0000001023097223 */ /* 0x000fe20000000009 */
[----:B------:R-:W-:Y:S01]  /*6e50*/  F2FP.TF32.F32.PACK_B R39, R39 ;  /* 0x00000027ff27723e */ /* 0x000fe200024050ff */
[----:B------:R-:W-:Y:S01]  /*6e60*/  FMUL R15, R33, R15 ;  /* 0x0000000f210f7220 */ /* 0x000fe20000400000 */
[----:B------:R-:W-:Y:S01]  /*6e70*/  LOP3.LUT R16, R46, 0xffffe000, RZ, 0xc0, !PT ;  /* 0xffffe0002e107812 */ /* 0x000fe200078ec0ff */
[C---:B------:R-:W-:Y:S01]  /*6e80*/  FFMA R10, R35.reuse, R0, R10 ;  /* 0x00000000230a7223 */ /* 0x040fe2000000000a */
        /* <DEDUP_REMOVED lines=8> */
[----:B------:R-:W-:Y:S01]  /*6f10*/  F2FP.TF32.F32.PACK_B R6, R6 ;  /* 0x00000006ff06723e */ /* 0x000fe200024050ff */
[C---:B------:R-:W-:Y:S01]  /*6f20*/  FFMA R13, R35.reuse, R3, R13 ;  /* 0x00000003230d7223 */ /* 0x040fe2000000000d */
[----:B------:R-:W-:Y:S01]  /*6f30*/  F2FP.TF32.F32.PACK_B R7, R7 ;  /* 0x00000007ff07723e */ /* 0x000fe200024050ff */
[C---:B------:R-:W-:Y:S01]  /*6f40*/  FFMA R14, R35.reuse, R16, R14 ;  /* 0x00000010230e7223 */ /* 0x040fe2000000000e */
[----:B------:R-:W-:Y:S01]  /*6f50*/  FFMA R15, R35, R2, R19 ;  /* 0x00000002230f7223 */ /* 0x000fe20000000013 */
[----:B------:R-:W-:Y:S02]  /*6f60*/  F2FP.TF32.F32.PACK_B R8, R8 ;  /* 0x00000008ff08723e */ /* 0x000fe400024050ff */
[----:B------:R1:W-:Y:S01]  /*6f70*/  STSM.16.M88.4 [R81+0x2400], R4 ;  /* 0x0024000451007844 */ /* 0x0003e20000000200 */
[----:B------:R-:W-:Y:S02]  /*6f80*/  F2FP.TF32.F32.PACK_B R9, R9 ;  /* 0x00000009ff09723e */ /* 0x000fe400024050ff */
[----:B------:R-:W-:Y:S02]  /*6f90*/  F2FP.TF32.F32.PACK_B R10, R10 ;  /* 0x0000000aff0a723e */ /* 0x000fe400024050ff */
[----:B------:R-:W-:Y:S02]  /*6fa0*/  F2FP.TF32.F32.PACK_B R11, R11 ;  /* 0x0000000bff0b723e */ /* 0x000fe400024050ff */
[----:B------:R-:W-:Y:S02]  /*6fb0*/  F2FP.TF32.F32.PACK_B R12, R12 ;  /* 0x0000000cff0c723e */ /* 0x000fe400024050ff */
[----:B------:R-:W-:Y:S01]  /*6fc0*/  F2FP.TF32.F32.PACK_B R13, R13 ;  /* 0x0000000dff0d723e */ /* 0x000fe200024050ff */
[----:B------:R1:W-:Y:S01]  /*6fd0*/  STSM.16.M88.4 [R84+0x2000], R8 ;  /* 0x0020000854007844 */ /* 0x0003e20000000200 */
[----:B------:R-:W-:Y:S02]  /*6fe0*/  F2FP.TF32.F32.PACK_B R14, R14 ;  /* 0x0000000eff0e723e */ /* 0x000fe400024050ff */
[----:B------:R-:W-:Y:S02]  /*6ff0*/  F2FP.TF32.F32.PACK_B R15, R15 ;  /* 0x0000000fff0f723e */ /* 0x000fe400024050ff */
[----:B------:R-:W-:Y:S02]  /*7000*/  LEA R0, R86, UR48, 0x3 ;  /* 0x0000003056007c11 */ /* 0x000fe4000f8e18ff */
[----:B------:R-:W-:Y:S01]  /*7010*/  @P6 SHF.L.U32 R2, RZ, 0x1f, RZ ;  /* 0x0000001fff026819 */ /* 0x000fe200000006ff */
[----:B------:R1:W-:Y:S01]  /*7020*/  STSM.16.M88.4 [R85+0x2000], R12 ;  /* 0x0020000c55007844 */ /* 0x0003e20000000200 */
        /* <DEDUP_REMOVED lines=8> */
[----:B------:R-:W-:Y:S02]  /*70b0*/  UIADD3 UR8, UP0, UPT, UR52, 0x680, URZ ;  /* 0x0000068034087890 */ /* 0x000fe4000ff1e0ff */
[----:B------:R-:W-:Y:S02]  /*70c0*/  UIADD3 UR5, UPT, UPT, UR41, 0x20, URZ ;  /* 0x0000002029057890 */ /* 0x000fe4000fffe0ff */
[----:B------:R-:W-:Y:S02]  /*70d0*/  UIADD3 UR4, UPT, UPT, UR48, 0x2400, URZ ;  /* 0x0000240030047890 */ /* 0x000fe4000fffe0ff */
[----:B------:R-:W-:Y:S01]  /*70e0*/  UIADD3.X UR9, UPT, UPT, URZ, UR53, URZ, UP0, !UPT ;  /* 0x00000035ff097290 */ /* 0x000fe200087fe4ff */
[----:B------:R-:W-:Y:S01]  /*70f0*/  UMOV UR6, UR42 ;  /* 0x0000002a00067c82 */ /* 0x000fe20008000000 */
[----:B------:R-:W-:Y:S07]  /*7100*/  UMOV UR7, UR36 ;  /* 0x0000002400077c82 */ /* 0x000fee0008000000 */
[----:B------:R2:W-:Y:S01]  /*7110*/  UTMASTG.3D [UR4], [UR8] ;  /* 0x00000004080073b5 */ /* 0x0005e20008010000 */
[----:B------:R0:W-:Y:S01]  /*7120*/  UTMACMDFLUSH ;  /* 0x00000000000079b7 */ /* 0x0001e20000000000 */
[----:B--2---:R-:W-:Y:S04]  /*7130*/  DEPBAR.LE SB0, 0x1 ;  /* 0x000080400000791a */ /* 0x004fe80000000000 */
.L_x_111:
[----:B------:R-:W-:Y:S05]  /*7140*/  BSYNC.RECONVERGENT B0 ;  /* 0x0000000000007941 */ /* 0x000fea0003800200 */
.L_x_110:
[----:B------:R-:W-:Y:S01]  /*7150*/  BAR.SYNC.DEFER_BLOCKING 0x1, 0x80 ;  /* 0x0042000000007b1d */ /* 0x000fe20000010000 */
[----:B------:R-:W-:Y:S04]  /*7160*/  UIADD3 UR40, UPT, UPT, UR51, 0x1, URZ ;  /* 0x0000000133287890 */ /* 0x000fe8000fffe0ff */
[----:B------:R-:W-:Y:S04]  /*7170*/  UISETP.NE.AND UP0, UPT, UR40, 0x4, UPT ;  /* 0x000000042800788c */ /* 0x000fe8000bf05270 */
[----:B------:R-:W-:Y:S01]  /*7180*/  USEL UR40, UR40, URZ, UP0 ;  /* 0x000000ff28287287 */ /* 0x000fe20008000000 */
[----:B------:R2:W-:Y:S01]  /*7190*/  @P6 SYNCS.ARRIVE.TRANS64.RED.A1T0 RZ, [R21+URZ], RZ ;  /* 0x000000ff15ff69a7 */ /* 0x0005e200081004ff */
[----:B------:R-:W-:Y:S01]  /*71a0*/  BSSY B1, `(.L_x_112) ;  /* 0x0000018000017945 */ /* 0x000fe20003800000 */
[----:B------:R-:W3:Y:S02]  /*71b0*/  @P6 SYNCS.PHASECHK.TRANS64.TRYWAIT P0, [R0+URZ+0x30], R2 ;  /* 0x00003002000065a7 */ /* 0x000ee400080011ff */
[----:B---3--:R-:W-:Y:S01]  /*71c0*/  @P6 SEL R88, RZ, 0x1, !P0 ;  /* 0x00000001ff586807 */ /* 0x008fe20004000000 */
[----:B--2---:R-:W-:Y:S06]  /*71d0*/  @!P6 BRA `(.L_x_113) ;  /* 0x000000000050e947 */ /* 0x004fec0003800000 */
        /* <DEDUP_REMOVED lines=8> */
[----:B------:R-:W-:Y:S04]  /*7260*/  SHF.L.U32 R5, RZ, 0x1f, RZ ;  /* 0x0000001fff057819 */ /* 0x000fe800000006ff */
[----:B------:R-:W1:Y:S02]  /*7270*/  SYNCS.PHASECHK.TRANS64.TRYWAIT P0, [R0+URZ+0x30], R5 ;  /* 0x00003005000075a7 */ /* 0x000e6400080011ff */
[----:B-1----:R-:W-:Y:S05]  /*7280*/  @!P0 BRA `(.L_x_116) ;  /* 0x0000004400f48947 */ /* 0x002fea0003800000 */
.L_x_115:
[----:B------:R-:W-:Y:S05]  /*7290*/  BSYNC B0 ;  /* 0x0000000000007941 */ /* 0x000fea0003800000 */
.L_x_114:
[----:B------:R-:W-:Y:S02]  /*72a0*/  ISETP.NE.AND P0, PT, R89, RZ, PT ;  /* 0x000000ff5900720c */ /* 0x000fe40003f05270 */
[----:B------:R-:W-:Y:S11]  /*72b0*/  IADD3 R86, PT, PT, R86, 0x1, RZ ;  /* 0x0000000156567810 */ /* 0x000ff60007ffe0ff */
[----:B-1----:R-:W-:Y:S01]  /*72c0*/  @P0 IMAD.IADD R0, R74, 0x1, R2 ;  /* 0x000000014a000824 */ /* 0x002fe200078e0202 */
[----:B------:R-:W-:Y:S05]  /*72d0*/  @P0 WARPSYNC.ALL ;  /* 0x0000000000000948 */ /* 0x000fea0003800000 */
[----:B------:R2:W3:Y:S04]  /*72e0*/  @P0 LDSM.16.M88.4 R52, [R4+UR48+0x400] ;  /* 0x000400300434083b */ /* 0x0004e80008000200 */
[----:B------:R2:W4:Y:S04]  /*72f0*/  @P0 LDSM.16.M88.4 R48, [R3+0x400] ;  /* 0x000400000330083b */ /* 0x0005280000000200 */
[----:B------:R2:W1:Y:S04]  /*7300*/  @P0 LDSM.16.M88.4 R40, [R2+0x400] ;  /* 0x000400000228083b */ /* 0x0004680000000200 */
[----:B------:R2:W1:Y:S02]  /*7310*/  @P0 LDSM.16.M88.4 R44, [R0+0x400] ;  /* 0x00040000002c083b */ /* 0x0004640000000200 */
.L_x_113:
[----:B------:R-:W-:Y:S05]  /*7320*/  BSYNC B1 ;  /* 0x0000000000017941 */ /* 0x000fea0003800000 */
.L_x_112:
[----:B--2---:R-:W-:Y:S05]  /*7330*/  VIADD R0, R34, 0x40 ;  /* 0x0000004022007836 */ /* 0x004fea0000000000 */
        /* <DEDUP_REMOVED lines=20> */
.L_x_117:
[----:B------:R-:W-:Y:S01]  /*7480*/  ISETP.NE.AND P6, PT, R80, RZ, PT ;  /* 0x000000ff5000720c */ /* 0x000fe20003fc5270 */
[----:B------:R-:W-:Y:S05]  /*7490*/  WARPSYNC.ALL ;  /* 0x0000000000007948 */ /* 0x000fea0003800000 */
[----:B------:R-:W-:Y:S01]  /*74a0*/  R2UR UR4, R34 ;  /* 0x00000000220472ca */ /* 0x000fe200000e0000 */
[----:B------:R-:W-:Y:S01]  /*74b0*/  IMAD.U32 R0, RZ, RZ, UR40 ;  /* 0x00000028ff007e24 */ /* 0x000fe2000f8e00ff */
[----:B---3--:R-:W-:Y:S01]  /*74c0*/  LOP3.LUT R20, R52, 0xffffe000, RZ, 0xc0, !PT ;  /* 0xffffe00034147812 */ /* 0x008fe200078ec0ff */
        /* <DEDUP_REMOVED lines=24> */
[----:B----4-:R-:W-:Y:S01]  /*7650*/  LOP3.LUT R18, R48, 0xffffe000, RZ, 0xc0, !PT ;  /* 0xffffe00030127812 */ /* 0x010fe200078ec0ff */
        /* <DEDUP_REMOVED lines=68> */
.L_x_119:
[----:B------:R-:W-:Y:S05]  /*7aa0*/  BSYNC.RECONVERGENT B0 ;  /* 0x0000000000007941 */ /* 0x000fea0003800200 */
.L_x_118:
[----:B------:R-:W-:Y:S01]  /*7ab0*/  BAR.SYNC.DEFER_BLOCKING 0x1, 0x80 ;  /* 0x0042000000007b1d */ /* 0x000fe20000010000 */
[----:B------:R-:W-:Y:S01]  /*7ac0*/  UIADD3 UR43, UPT, UPT, UR40, 0x1, URZ ;  /* 0x00000001282b7890 */ /* 0x000fe2000fffe0ff */
[----:B------:R-:W-:Y:S03]  /*7ad0*/  HFMA2 R91, -RZ, RZ, 0, 0 ;  /* 0x00000000ff5b7431 */ /* 0x000fe600000001ff */
        /* <DEDUP_REMOVED lines=18> */
.L_x_123:
[----:B------:R-:W-:Y:S05]  /*7c00*/  BSYNC B0 ;  /* 0x0000000000007941 */ /* 0x000fea0003800000 */
.L_x_122:
[----:B------:R-:W-:Y:S01]  /*7c10*/  ISETP.NE.AND P0, PT, R89, RZ, PT ;  /* 0x000000ff5900720c */ /* 0x000fe20003f05270 */
[----:B------:R-:W-:Y:S11]  /*7c20*/  VIADD R86, R86, 0x1 ;  /* 0x0000000156567836 */ /* 0x000ff60000000000 */
[----:B------:R-:W-:Y:S01]  /*7c30*/  @!UPT UIADD3 URZ, UPT, UPT, URZ, URZ, URZ ;  /* 0x000000fffffff290 */ /* 0x000fe2000fffe0ff */
[----:B-1----:R-:W-:Y:S01]  /*7c40*/  @P0 IMAD.IADD R0, R74, 0x1, R2 ;  /* 0x000000014a000824 */ /* 0x002fe200078e0202 */
[----:B------:R-:W-:Y:S05]  /*7c50*/  @P0 WARPSYNC.ALL ;  /* 0x0000000000000948 */ /* 0x000fea0003800000 */
[----:B------:R2:W3:Y:S04]  /*7c60*/  @P0 LDSM.16.M88.4 R52, [R4+UR48+0x400] ;  /* 0x000400300434083b */ /* 0x0004e80008000200 */
[----:B------:R2:W4:Y:S04]  /*7c70*/  @P0 LDSM.16.M88.4 R48, [R3+0x400] ;  /* 0x000400000330083b */ /* 0x0005280000000200 */
[----:B------:R2:W1:Y:S04]  /*7c80*/  @P0 LDSM.16.M88.4 R40, [R2+0x400] ;  /* 0x000400000228083b */ /* 0x0004680000000200 */
[----:B------:R2:W1:Y:S01]  /*7c90*/  @P0 LDSM.16.M88.4 R44, [R0+0x400] ;  /* 0x00040000002c083b */ /* 0x0004620000000200 */
[C---:B------:R-:W-:Y:S04]  /*7ca0*/  ISETP.NE.AND P0, PT, R86.reuse, 0x4, PT ;  /* 0x000000045600780c */ /* 0x040fe80003f05270 */
[----:B------:R-:W-:Y:S02]  /*7cb0*/  SEL R86, R86, RZ, P0 ;  /* 0x000000ff56567207 */ /* 0x000fe40000000000 */
[----:B------:R-:W-:Y:S02]  /*7cc0*/  SEL R91, RZ, 0x1, P0 ;  /* 0x00000001ff5b7807 */ /* 0x000fe40000000000 */
.L_x_121:
[----:B------:R-:W-:Y:S05]  /*7cd0*/  BSYNC B1 ;  /* 0x0000000000017941 */ /* 0x000fea0003800000 */
.L_x_120:
        /* <DEDUP_REMOVED lines=21> */
.L_x_125:
        /* <DEDUP_REMOVED lines=79> */
[----:B------:R-:W-:Y:S01]  /*8320*/  @P6 SHF.L.U32 R2, R91, 0x1f, RZ ;  /* 0x0000001f5b026819 */ /* 0x000fe200000006ff */
        /* <DEDUP_REMOVED lines=18> */
.L_x_127:
[----:B------:R-:W-:Y:S05]  /*8450*/  BSYNC.RECONVERGENT B0 ;  /* 0x0000000000007941 */ /* 0x000fea0003800200 */
.L_x_126:
        /* <DEDUP_REMOVED lines=17> */
[----:B------:R-:W-:Y:S04]  /*8570*/  SHF.L.U32 R5, R91, 0x1f, RZ ;  /* 0x0000001f5b057819 */ /* 0x000fe800000006ff */
[----:B------:R-:W1:Y:S02]  /*8580*/  SYNCS.PHASECHK.TRANS64.TRYWAIT P0, [R0+URZ+0x30], R5 ;  /* 0x00003005000075a7 */ /* 0x000e6400080011ff */
[----:B-1----:R-:W-:Y:S05]  /*8590*/  @!P0 BRA `(.L_x_132) ;  /* 0x0000003400588947 */ /* 0x002fea0003800000 */
.L_x_131:
[----:B------:R-:W-:Y:S05]  /*85a0*/  BSYNC B0 ;  /* 0x0000000000007941 */ /* 0x000fea0003800000 */
.L_x_130:
[----:B------:R-:W-:Y:S01]  /*85b0*/  ISETP.NE.AND P0, PT, R89, RZ, PT ;  /* 0x000000ff5900720c */ /* 0x000fe20003f05270 */
[----:B------:R-:W-:Y:S11]  /*85c0*/  VIADD R86, R86, 0x1 ;  /* 0x0000000156567836 */ /* 0x000ff60000000000 */
[----:B------:R-:W-:Y:S01]  /*85d0*/  @!UPT UIADD3 URZ, UPT, UPT, URZ, URZ, URZ ;  /* 0x000000fffffff290 */ /* 0x000fe2000fffe0ff */
[----:B-1----:R-:W-:Y:S01]  /*85e0*/  @P0 IMAD.IADD R0, R74, 0x1, R2 ;  /* 0x000000014a000824 */ /* 0x002fe200078e0202 */
[----:B------:R-:W-:Y:S05]  /*85f0*/  @P0 WARPSYNC.ALL ;  /* 0x0000000000000948 */ /* 0x000fea0003800000 */
[----:B------:R-:W2:Y:S04]  /*8600*/  @P0 LDSM.16.M88.4 R52, [R4+UR48+0x400] ;  /* 0x000400300434083b */ /* 0x000ea80008000200 */
[----:B------:R-:W3:Y:S04]  /*8610*/  @P0 LDSM.16.M88.4 R48, [R3+0x400] ;  /* 0x000400000330083b */ /* 0x000ee80000000200 */
[----:B------:R-:W4:Y:S04]  /*8620*/  @P0 LDSM.16.M88.4 R40, [R2+0x400] ;  /* 0x000400000228083b */ /* 0x000f280000000200 */
[----:B------:R1:W2:Y:S01]  /*8630*/  @P0 LDSM.16.M88.4 R44, [R0+0x400] ;  /* 0x00040000002c083b */ /* 0x0002a20000000200 */
[C---:B------:R-:W-:Y:S04]  /*8640*/  ISETP.NE.AND P0, PT, R86.reuse, 0x4, PT ;  /* 0x000000045600780c */ /* 0x040fe80003f05270 */
[----:B------:R-:W-:Y:S02]  /*8650*/  SEL R86, R86, RZ, P0 ;  /* 0x000000ff56567207 */ /* 0x000fe40000000000 */
[----:B-1----:R-:W-:Y:S04]  /*8660*/  SEL R0, RZ, 0x1, P0 ;  /* 0x00000001ff007807 */ /* 0x002fe80000000000 */
[----:B------:R-:W-:Y:S02]  /*8670*/  LOP3.LUT R91, R91, R0, RZ, 0x3c, !PT ;  /* 0x000000005b5b7212 */ /* 0x000fe400078e3cff */
.L_x_129:
[----:B------:R-:W-:Y:S05]  /*8680*/  BSYNC B1 ;  /* 0x0000000000017941 */ /* 0x000fea0003800000 */
.L_x_128:
[----:B------:R-:W-:Y:S05]  /*8690*/  VIADD R0, R34, 0x80 ;  /* 0x0000008022007836 */ /* 0x000fea0000000000 */
[----:B------:R-:W-:Y:S04]  /*86a0*/  SHF.R.U32.HI R0, RZ, 0x15, R0 ;  /* 0x00000015ff007819 */ /* 0x000fe80000011600 */
[----:B------:R-:W-:Y:S11]  /*86b0*/  LOP3.LUT P0, RZ, R0, 0x3, R69, 0x48, !PT ;  /* 0x0000000300ff7812 */ /* 0x000ff60007804845 */
[----:B------:R-:W-:Y:S02]  /*86c0*/  @!UPT UIADD3 URZ, UPT, UPT, URZ, URZ, URZ ;  /* 0x000000fffffff290 */ /* 0x000fe4000fffe0ff */
[----:B------:R-:W-:Y:S05]  /*86d0*/  @!P0 BRA `(.L_x_133) ;  /* 0x0000000000408947 */ /* 0x000fea0003800000 */
[----:B------:R-:W5:Y:S01]  /*86e0*/  LDCU.64 UR8, c[0x4][0x70] ;  /* 0x01000e00ff0877ac */ /* 0x000f620008000a00 */
[----:B------:R-:W-:Y:S01]  /*86f0*/  MOV R3, 0x0 ;  /* 0x0000000000037802 */ /* 0x000fe20000000f00 */
[----:B-1----:R-:W-:Y:S02]  /*8700*/  HFMA2 R12, -RZ, RZ, 0, 5.9604644775390625e-08 ;  /* 0x00000001ff0c7431 */ /* 0x002fe400000001ff */
[----:B------:R-:W-:Y:S02]  /*8710*/  IMAD.MOV.U32 R8, RZ, RZ, 0x192 ;  /* 0x00000192ff087424 */ /* 0x000fe400078e00ff */
[----:B------:R-:W-:Y:S01]  /*8720*/  IMAD.MOV.U32 R13, RZ, RZ, RZ ;  /* 0x000000ffff0d7224 */ /* 0x000fe200078e00ff */
[----:B------:R-:W1:Y:S01]  /*8730*/  LDCU.64 UR6, c[0x4][0x78] ;  /* 0x01000f00ff0677ac */ /* 0x000e620008000a00 */
[----:B------:R-:W2:Y:S01]  /*8740*/  LDC.64 R2, c[0x4][R3] ;  /* 0x0100000003027b82 */ /* 0x000ea20000000a00 */
[----:B------:R-:W3:Y:S01]  /*8750*/  LDCU.64 UR4, c[0x4][0x10] ;  /* 0x01000200ff0477ac */ /* 0x000ee20008000a00 */
[----:B-----5:R-:W-:Y:S01]  /*8760*/  MOV R5, UR9 ;  /* 0x0000000900057c02 */ /* 0x020fe20008000f00 */
[----:B------:R-:W-:Y:S01]  /*8770*/  IMAD.U32 R4, RZ, RZ, UR8 ;  /* 0x00000008ff047e24 */ /* 0x000fe2000f8e00ff */
[----:B-1----:R-:W-:Y:S01]  /*8780*/  MOV R7, UR7 ;  /* 0x0000000700077c02 */ /* 0x002fe20008000f00 */
[----:B------:R-:W-:Y:S01]  /*8790*/  IMAD.U32 R6, RZ, RZ, UR6 ;  /* 0x00000006ff067e24 */ /* 0x000fe2000f8e00ff */
[----:B---3--:R-:W-:Y:S01]  /*87a0*/  MOV R11, UR5 ;  /* 0x00000005000b7c02 */ /* 0x008fe20008000f00 */
[----:B------:R-:W-:Y:S02]  /*87b0*/  IMAD.U32 R10, RZ, RZ, UR4 ;  /* 0x00000004ff0a7e24 */ /* 0x000fe4000f8e00ff */
[----:B------:R-:W-:Y:S07]  /*87c0*/  LEPC R20, `(.L_x_133) ;  /* 0x000000001014794e */ /* 0x000fee0000000000 */
[----:B--2-4-:R-:W-:Y:S05]  /*87d0*/  CALL.ABS.NOINC R2 ;  /* 0x0000000002007343 */ /* 0x014fea0003c00000 */
.L_x_133:
[----:B------:R-:W-:Y:S01]  /*87e0*/  ISETP.NE.AND P6, PT, R80, RZ, PT ;  /* 0x000000ff5000720c */ /* 0x000fe20003fc5270 */
[----:B------:R-:W-:Y:S05]  /*87f0*/  WARPSYNC.ALL ;  /* 0x0000000000007948 */ /* 0x000fea0003800000 */
[----:B------:R-:W-:Y:S01]  /*8800*/  R2UR UR4, R34 ;  /* 0x00000000220472ca */ /* 0x000fe200000e0000 */
[----:B------:R-:W-:Y:S01]  /*8810*/  IMAD.U32 R0, RZ, RZ, UR40 ;  /* 0x00000028ff007e24 */ /* 0x000fe2000f8e00ff */
[----:B--2---:R-:W-:Y:S01]  /*8820*/  LOP3.LUT R20, R52, 0xffffe000, RZ, 0xc0, !PT ;  /* 0xffffe00034147812 */ /* 0x004fe200078ec0ff */
        /* <DEDUP_REMOVED lines=24> */
[----:B---3--:R-:W-:Y:S01]  /*89b0*/  LOP3.LUT R18, R48, 0xffffe000, RZ, 0xc0, !PT ;  /* 0xffffe00030127812 */ /* 0x008fe200078ec0ff */
[----:B------:R-:W-:Y:S01]  /*89c0*/  FFMA R37, R35, R16, R2 ;  /* 0x0000001023257223 */ /* 0x000fe20000000002 */
[----:B------:R-:W-:Y:S01]  /*89d0*/  LOP3.LUT R2, R49, 0xffffe000, RZ, 0xc0, !PT ;  /* 0xffffe00031027812 */ /* 0x000fe200078ec0ff */
[----:B------:R-:W-:Y:S01]  /*89e0*/  FMUL R7, R33, R7 ;  /* 0x0000000721077220 */ /* 0x000fe20000400000 */
[----:B----4-:R-:W-:Y:S01]  /*89f0*/  LOP3.LUT R16, R41, 0xffffe000, RZ, 0xc0, !PT ;  /* 0xffffe00029107812 */ /* 0x010fe200078ec0ff */
        /* <DEDUP_REMOVED lines=43> */
[----:B------:R-:W-:Y:S02]  /*8cb0*/  F2FP.TF32.F32.PACK_B R15, R15 ;  /* 0x0000000fff0f723e */ /* 0x000fe400024050ff */
[----:B------:R-:W-:Y:S02]  /*8cc0*/  LEA R0, R86, UR48, 0x3 ;  /* 0x0000003056007c11 */ /* 0x000fe4000f8e18ff */
[----:B------:R-:W-:Y:S01]  /*8cd0*/  @P6 SHF.L.U32 R2, R91, 0x1f, RZ ;  /* 0x0000001f5b026819 */ /* 0x000fe200000006ff */
        /* <DEDUP_REMOVED lines=10> */
[----:B------:R-:W-:Y:S02]  /*8d80*/  UIADD3 UR8, UP0, UPT, UR52, 0x680, URZ ;  /* 0x0000068034087890 */ /* 0x000fe4000ff1e0ff */
[----:B------:R-:W-:Y:S02]  /*8d90*/  UIADD3 UR5, UPT, UPT, UR41, 0x80, URZ ;  /* 0x0000008029057890 */ /* 0x000fe4000fffe0ff */
[----:B------:R-:W-:Y:S01]  /*8da0*/  MOV R70, UR10 ;  /* 0x0000000a00467c02 */ /* 0x000fe20008000f00 */
[----:B------:R-:W-:Y:S01]  /*8db0*/  UIADD3.X UR9, UPT, UPT, URZ, UR53, URZ, UP0, !UPT ;  /* 0x00000035ff097290 */ /* 0x000fe200087fe4ff */
[----:B------:R-:W-:Y:S02]  /*8dc0*/  UMOV UR6, UR42 ;  /* 0x0000002a00067c82 */ /* 0x000fe40008000000 */
[----:B------:R-:W-:Y:S01]  /*8dd0*/  R2UR UR4, R70 ;  /* 0x00000000460472ca */ /* 0x000fe200000e0000 */
[----:B------:R-:W-:Y:S11]  /*8de0*/  UMOV UR7, UR36 ;  /* 0x0000002400077c82 */ /* 0x000ff60008000000 */
[----:B------:R-:W-:Y:S01]  /*8df0*/  @!UPT UIADD3 URZ, UPT, UPT, URZ, URZ, URZ ;  /* 0x000000fffffff290 */ /* 0x000fe2000fffe0ff */
[----:B------:R2:W-:Y:S01]  /*8e00*/  UTMASTG.3D [UR4], [UR8] ;  /* 0x00000004080073b5 */ /* 0x0005e20008010000 */
[----:B------:R0:W-:Y:S01]  /*8e10*/  UTMACMDFLUSH ;  /* 0x00000000000079b7 */ /* 0x0001e20000000000 */
[----:B--2---:R-:W-:Y:S04]  /*8e20*/  DEPBAR.LE SB0, 0x1 ;  /* 0x000080400000791a */ /* 0x004fe80000000000 */
.L_x_135:
[----:B------:R-:W-:Y:S05]  /*8e30*/  BSYNC.RECONVERGENT B0 ;  /* 0x0000000000007941 */ /* 0x000fea0003800200 */
.L_x_134:
        /* <DEDUP_REMOVED lines=20> */
.L_x_139:
[----:B------:R-:W-:Y:S05]  /*8f80*/  BSYNC B0 ;  /* 0x0000000000007941 */ /* 0x000fea0003800000 */
.L_x_138:
        /* <DEDUP_REMOVED lines=13> */
.L_x_137:
[----:B------:R-:W-:Y:S05]  /*9060*/  BSYNC B1 ;  /* 0x0000000000017941 */ /* 0x000fea0003800000 */
.L_x_136:
        /* <DEDUP_REMOVED lines=21> */
.L_x_141:
        /* <DEDUP_REMOVED lines=98> */
.L_x_143:
[----:B------:R-:W-:Y:S05]  /*97e0*/  BSYNC.RECONVERGENT B0 ;  /* 0x0000000000007941 */ /* 0x000fea0003800200 */
.L_x_142:
        /* <DEDUP_REMOVED lines=20> */
.L_x_147:
[----:B------:R-:W-:Y:S05]  /*9930*/  BSYNC B0 ;  /* 0x0000000000007941 */ /* 0x000fea0003800000 */
.L_x_146:
        /* <DEDUP_REMOVED lines=13> */
.L_x_145:
[----:B------:R-:W-:Y:S05]  /*9a10*/  BSYNC B1 ;  /* 0x0000000000017941 */ /* 0x000fea0003800000 */
.L_x_144:
        /* <DEDUP_REMOVED lines=21> */
.L_x_149:
        /* <DEDUP_REMOVED lines=98> */
.L_x_151:
[----:B------:R-:W-:Y:S05]  /*a190*/  BSYNC.RECONVERGENT B0 ;  /* 0x0000000000007941 */ /* 0x000fea0003800200 */
.L_x_150:
        /* <DEDUP_REMOVED lines=12> */
[----:B------:R-:W-:Y:S04]  /*a260*/  @P1 IMAD R86, R86, 0x2000, R87 ;  /* 0x0000200056561824 */ /* 0x000fe800078e0257 */
[----:B------:R-:W-:Y:S05]  /*a270*/  @P1 VIADD R2, R86, UR48 ;  /* 0x0000003056021c36 */ /* 0x000fea0008000000 */
[----:B------:R-:W-:Y:S01]  /*a280*/  @P1 IADD3 R90, PT, PT, R90, R2, RZ ;  /* 0x000000025a5a1210 */ /* 0x000fe20007ffe0ff */
[----:B------:R-:W-:Y:S01]  /*a290*/  @P1 IMAD.IADD R2, R74, 0x1, R2 ;  /* 0x000000014a021824 */ /* 0x000fe200078e0202 */
[----:B------:R-:W-:Y:S06]  /*a2a0*/  @P0 BRA `(.L_x_155) ;  /* 0x00000000000c0947 */ /* 0x000fec0003800000 */
[----:B------:R-:W-:Y:S04]  /*a2b0*/  SHF.L.U32 R91, R91, 0x1f, RZ ;  /* 0x0000001f5b5b7819 */ /* 0x000fe800000006ff */
[----:B------:R-:W2:Y:S02]  /*a2c0*/  SYNCS.PHASECHK.TRANS64.TRYWAIT P0, [R0+URZ+0x30], R91 ;  /* 0x0000305b000075a7 */ /* 0x000ea400080011ff */
[----:B--2---:R-:W-:Y:S05]  /*a2d0*/  @!P0 BRA `(.L_x_156) ;  /* 0x0000001800448947 */ /* 0x004fea0003800000 */
.L_x_155:
[----:B------:R-:W-:Y:S05]  /*a2e0*/  BSYNC B0 ;  /* 0x0000000000007941 */ /* 0x000fea0003800000 */
.L_x_154:
[----:B------:R-:W-:Y:S11]  /*a2f0*/  ISETP.NE.AND P0, PT, R89, RZ, PT ;  /* 0x000000ff5900720c */ /* 0x000ff60003f05270 */
[----:B------:R-:W-:Y:S02]  /*a300*/  @!UPT UIADD3 URZ, UPT, UPT, URZ, URZ, URZ ;  /* 0x000000fffffff290 */ /* 0x000fe4000fffe0ff */
[----:B--2---:R-:W-:Y:S01]  /*a310*/  @P0 IADD3 R0, PT, PT, R74, R90, RZ ;  /* 0x0000005a4a000210 */ /* 0x004fe20007ffe0ff */
[----:B------:R-:W-:Y:S05]  /*a320*/  @P0 WARPSYNC.ALL ;  /* 0x0000000000000948 */ /* 0x000fea0003800000 */
[----:B------:R2:W3:Y:S04]  /*a330*/  @P0 LDSM.16.M88.4 R52, [R86+UR48+0x400] ;  /* 0x000400305634083b */ /* 0x0004e80008000200 */
[----:B------:R2:W4:Y:S04]  /*a340*/  @P0 LDSM.16.M88.4 R48, [R2+0x400] ;  /* 0x000400000230083b */ /* 0x0005280000000200 */
[----:B------:R2:W1:Y:S04]  /*a350*/  @P0 LDSM.16.M88.4 R40, [R90+0x400] ;  /* 0x000400005a28083b */ /* 0x0004680000000200 */
[----:B------:R2:W1:Y:S02]  /*a360*/  @P0 LDSM.16.M88.4 R44, [R0+0x400] ;  /* 0x00040000002c083b */ /* 0x0004640000000200 */
.L_x_153:
[----:B------:R-:W-:Y:S05]  /*a370*/  BSYNC B1 ;  /* 0x0000000000017941 */ /* 0x000fea0003800000 */
.L_x_152:
        /* <DEDUP_REMOVED lines=21> */
.L_x_157:
[----:B------:R-:W-:Y:S01]  /*a4d0*/  ISETP.NE.AND P0, PT, R76, RZ, PT ;  /* 0x000000ff4c00720c */ /* 0x000fe20003f05270 */
[----:B------:R-:W-:Y:S05]  /*a4e0*/  WARPSYNC.ALL ;  /* 0x0000000000007948 */ /* 0x000fea0003800000 */
[----:B------:R-:W-:Y:S01]  /*a4f0*/  R2UR UR4, R34 ;  /* 0x00000000220472ca */ /* 0x000fe200000e0000 */
[----:B------:R-:W-:Y:S01]  /*a500*/  BSSY.RECONVERGENT B0, `(.L_x_158) ;  /* 0x000005c000007945 */ /* 0x000fe20003800200 */
[----:B------:R-:W-:Y:S02]  /*a510*/  R2UR UR5, R83 ;  /* 0x00000000530572ca */ /* 0x000fe400000e0000 */
[----:B---3--:R-:W-:Y:S02]  /*a520*/  LOP3.LUT R0, R52, 0xffffe000, RZ, 0xc0, !PT ;  /* 0xffffe00034007812 */ /* 0x008fe400078ec0ff */
[----:B------:R-:W-:Y:S02]  /*a530*/  LOP3.LUT R2, R53, 0xffffe000, RZ, 0xc0, !PT ;  /* 0xffffe00035027812 */ /* 0x000fe400078ec0ff */
[----:B------:R-:W-:Y:S02]  /*a540*/  LOP3.LUT R3, R54, 0xffffe000, RZ, 0xc0, !PT ;  /* 0xffffe00036037812 */ /* 0x000fe400078ec0ff */
[----:B------:R-:W-:Y:S02]  /*a550*/  LOP3.LUT R20, R55, 0xffffe000, RZ, 0xc0, !PT ;  /* 0xffffe00037147812 */ /* 0x000fe400078ec0ff */
[----:B----4-:R-:W-:Y:S01]  /*a560*/  LOP3.LUT R21, R48, 0xffffe000, RZ, 0xc0, !PT ;  /* 0xffffe00030157812 */ /* 0x010fe200078ec0ff */
[----:B-1----:R-:W1:Y:S01]  /*a570*/  LDTM.16dp128bit.x8 R4, tmem[UR4+0xe0] ;  /* 0x0000e004000479ee */ /* 0x002e620008180000 */
[----:B------:R-:W-:Y:S01]  /*a580*/  LOP3.LUT R34, R49, 0xffffe000, RZ, 0xc0, !PT ;  /* 0xffffe00031227812 */ /* 0x000fe200078ec0ff */
[----:B------:R-:W-:Y:S01]  /*a590*/  UIADD3 UR5, UPT, UPT, UR5, 0xc0, URZ ;  /* 0x000000c005057890 */ /* 0x000fe2000fffe0ff */
[----:B------:R-:W-:Y:S01]  /*a5a0*/  LOP3.LUT R36, R50, 0xffffe000, RZ, 0xc0, !PT ;  /* 0xffffe00032247812 */ /* 0x000fe200078ec0ff */
[----:B------:R-:W-:Y:S01]  /*a5b0*/  NOP ;  /* 0x0000000000007918 */ /* 0x000fe20000000000 */
[----:B------:R-:W-:Y:S01]  /*a5c0*/  LOP3.LUT R37, R51, 0xffffe000, RZ, 0xc0, !PT ;  /* 0xffffe00033257812 */ /* 0x000fe200078ec0ff */
[----:B------:R-:W-:Y:S01]  /*a5d0*/  UPRMT UR5, UR37, 0x654, UR5 ;  /* 0x0000065425057896 */ /* 0x000fe20008000005 */
[----:B------:R-:W-:Y:S02]  /*a5e0*/  LOP3.LUT R38, R40, 0xffffe000, RZ, 0xc0, !PT ;  /* 0xffffe00028267812 */ /* 0x000fe400078ec0ff */
[----:B------:R-:W-:Y:S02]  /*a5f0*/  LOP3.LUT R39, R41, 0xffffe000, RZ, 0xc0, !PT ;  /* 0xffffe00029277812 */ /* 0x000fe400078ec0ff */
[----:B------:R-:W-:Y:S02]  /*a600*/  LOP3.LUT R40, R42, 0xffffe000, RZ, 0xc0, !PT ;  /* 0xffffe0002a287812 */ /* 0x000fe400078ec0ff */
[----:B------:R-:W-:Y:S02]  /*a610*/  LOP3.LUT R41, R43, 0xffffe000, RZ, 0xc0, !PT ;  /* 0xffffe0002b297812 */ /* 0x000fe400078ec0ff */
[----:B------:R-:W-:Y:S01]  /*a620*/  LOP3.LUT R42, R44, 0xffffe000, RZ, 0xc0, !PT ;  /* 0xffffe0002c2a7812 */ /* 0x000fe200078ec0ff */
[----:B-1----:R-:W-:Y:S01]  /*a630*/  SYNCS.ARRIVE.TRANS64.RED.A1T0 RZ, [UR5], RZ ;  /* 0x000000ffffff79a7 */ /* 0x002fe20008100405 */
[----:B------:R-:W-:Y:S02]  /*a640*/  LOP3.LUT R43, R45, 0xffffe000, RZ, 0xc0, !PT ;  /* 0xffffe0002d2b7812 */ /* 0x000fe400078ec0ff */
[----:B------:R-:W-:Y:S02]  /*a650*/  LOP3.LUT R44, R46, 0xffffe000, RZ, 0xc0, !PT ;  /* 0xffffe0002e2c7812 */ /* 0x000fe400078ec0ff */
[----:B------:R-:W-:Y:S01]  /*a660*/  LOP3.LUT R45, R47, 0xffffe000, RZ, 0xc0, !PT ;  /* 0xffffe0002f2d7812 */ /* 0x000fe200078ec0ff */
[C---:B------:R-:W-:Y:S01]  /*a670*/  FMUL R4, R33.reuse, R4 ;  /* 0x0000000421047220 */ /* 0x040fe20000400000 */
[C---:B------:R-:W-:Y:S01]  /*a680*/  FMUL R5, R33.reuse, R5 ;  /* 0x0000000521057220 */ /* 0x040fe20000400000 */
[C---:B------:R-:W-:Y:S01]  /*a690*/  FMUL R6, R33.reuse, R6 ;  /* 0x0000000621067220 */ /* 0x040fe20000400000 */
[----:B------:R-:W-:Y:S01]  /*a6a0*/  FMUL R7, R33, R7 ;  /* 0x0000000721077220 */ /* 0x000fe20000400000 */
[----:B------:R-:W-:Y:S01]  /*a6b0*/  FFMA R4, R35, R0, R4 ;  /* 0x0000000023047223 */ /* 0x000fe20000000004 */
[----:B------:R-:W-:Y:S01]  /*a6c0*/  FMUL R8, R33, R8 ;  /* 0x0000000821087220 */ /* 0x000fe20000400000 */
[----:B------:R-:W-:Y:S01]  /*a6d0*/  FFMA R5, R35, R2, R5 ;  /* 0x0000000223057223 */ /* 0x000fe20000000005 */
[----:B------:R-:W-:Y:S01]  /*a6e0*/  FMUL R9, R33, R9 ;  /* 0x0000000921097220 */ /* 0x000fe20000400000 */
[----:B------:R-:W-:Y:S01]  /*a6f0*/  FFMA R6, R35, R3, R6 ;  /* 0x0000000323067223 */ /* 0x000fe20000000006 */
[----:B------:R-:W-:Y:S01]  /*a700*/  F2FP.TF32.F32.PACK_B R4, R4 ;  /* 0x00000004ff04723e */ /* 0x000fe200024050ff */
[----:B------:R-:W-:Y:S01]  /*a710*/  FMUL R10, R33, R10 ;  /* 0x0000000a210a7220 */ /* 0x000fe20000400000 */
[----:B------:R-:W-:Y:S01]  /*a720*/  F2FP.TF32.F32.PACK_B R5, R5 ;  /* 0x00000005ff05723e */ /* 0x000fe200024050ff */
[----:B------:R-:W-:Y:S01]  /*a730*/  FFMA R7, R35, R20, R7 ;  /* 0x0000001423077223 */ /* 0x000fe20000000007 */
[----:B------:R-:W-:Y:S01]  /*a740*/  FMUL R11, R33, R11 ;  /* 0x0000000b210b7220 */ /* 0x000fe20000400000 */
        /* <DEDUP_REMOVED lines=8> */
[----:B------:R-:W-:Y:S01]  /*a7d0*/  F2FP.TF32.F32.PACK_B R6, R6 ;  /* 0x00000006ff06723e */ /* 0x000fe200024050ff */
[----:B------:R-:W-:Y:S01]  /*a7e0*/  FFMA R12, R35, R38, R12 ;  /* 0x00000026230c7223 */ /* 0x000fe2000000000c */
[----:B------:R-:W-:Y:S01]  /*a7f0*/  F2FP.TF32.F32.PACK_B R7, R7 ;  /* 0x00000007ff07723e */ /* 0x000fe200024050ff */
[----:B------:R-:W-:Y:S01]  /*a800*/  FMUL R16, R33, R16 ;  /* 0x0000001021107220 */ /* 0x000fe20000400000 */
[----:B------:R-:W-:Y:S01]  /*a810*/  FFMA R13, R35, R39, R13 ;  /* 0x00000027230d7223 */ /* 0x000fe2000000000d */
[----:B------:R-:W-:Y:S01]  /*a820*/  FMUL R17, R33, R17 ;  /* 0x0000001121117220 */ /* 0x000fe20000400000 */
[----:B------:R-:W-:Y:S01]  /*a830*/  FFMA R14, R35, R40, R14 ;  /* 0x00000028230e7223 */ /* 0x000fe2000000000e */
[----:B------:R1:W-:Y:S01]  /*a840*/  STSM.16.M88.4 [R82+0x6400], R4 ;  /* 0x0064000452007844 */ /* 0x0003e20000000200 */
[----:B------:R-:W-:Y:S01]  /*a850*/  FMUL R18, R33, R18 ;  /* 0x0000001221127220 */ /* 0x000fe20000400000 */
[----:B------:R-:W-:Y:S01]  /*a860*/  FFMA R15, R35, R41, R15 ;  /* 0x00000029230f7223 */ /* 0x000fe2000000000f */
[----:B------:R-:W-:Y:S01]  /*a870*/  FMUL R19, R33, R19 ;  /* 0x0000001321137220 */ /* 0x000fe20000400000 */
[----:B------:R-:W-:Y:S01]  /*a880*/  F2FP.TF32.F32.PACK_B R8, R8 ;  /* 0x00000008ff08723e */ /* 0x000fe200024050ff */
[C---:B------:R-:W-:Y:S01]  /*a890*/  FFMA R16, R35.reuse, R42, R16 ;  /* 0x0000002a23107223 */ /* 0x040fe20000000010 */
[----:B------:R-:W-:Y:S01]  /*a8a0*/  F2FP.TF32.F32.PACK_B R9, R9 ;  /* 0x00000009ff09723e */ /* 0x000fe200024050ff */
[C---:B------:R-:W-:Y:S01]  /*a8b0*/  FFMA R17, R35.reuse, R43, R17 ;  /* 0x0000002b23117223 */ /* 0x040fe20000000011 */
[----:B------:R-:W-:Y:S01]  /*a8c0*/  F2FP.TF32.F32.PACK_B R10, R10 ;  /* 0x0000000aff0a723e */ /* 0x000fe200024050ff */
[C---:B------:R-:W-:Y:S01]  /*a8d0*/  FFMA R18, R35.reuse, R44, R18 ;  /* 0x0000002c23127223 */ /* 0x040fe20000000012 */
[----:B------:R-:W-:Y:S01]  /*a8e0*/  F2FP.TF32.F32.PACK_B R11, R11 ;  /* 0x0000000bff0b723e */ /* 0x000fe200024050ff */
[----:B------:R-:W-:Y:S01]  /*a8f0*/  FFMA R19, R35, R45, R19 ;  /* 0x0000002d23137223 */ /* 0x000fe20000000013 */
[----:B------:R-:W-:Y:S02]  /*a900*/  F2FP.TF32.F32.PACK_B R12, R12 ;  /* 0x0000000cff0c723e */ /* 0x000fe400024050ff */
[----:B------:R-:W-:Y:S01]  /*a910*/  F2FP.TF32.F32.PACK_B R13, R13 ;  /* 0x0000000dff0d723e */ /* 0x000fe200024050ff */
[----:B------:R1:W-:Y:S01]  /*a920*/  STSM.16.M88.4 [R81+0x6400], R8 ;  /* 0x0064000851007844 */ /* 0x0003e20000000200 */
[----:B------:R-:W-:Y:S02]  /*a930*/  F2FP.TF32.F32.PACK_B R14, R14 ;  /* 0x0000000eff0e723e */ /* 0x000fe400024050ff */
[----:B------:R-:W-:Y:S02]  /*a940*/  F2FP.TF32.F32.PACK_B R15, R15 ;  /* 0x0000000fff0f723e */ /* 0x000fe400024050ff */
[----:B------:R-:W-:Y:S02]  /*a950*/  F2FP.TF32.F32.PACK_B R16, R16 ;  /* 0x00000010ff10723e */ /* 0x000fe400024050ff */
[----:B------:R-:W-:Y:S01]  /*a960*/  F2FP.TF32.F32.PACK_B R17, R17 ;  /* 0x00000011ff11723e */ /* 0x000fe200024050ff */
[----:B------:R1:W-:Y:S01]  /*a970*/  STSM.16.M88.4 [R84+0x6000], R12 ;  /* 0x0060000c54007844 */ /* 0x0003e20000000200 */
[----:B------:R-:W-:Y:S02]  /*a980*/  F2FP.TF32.F32.PACK_B R18, R18 ;  /* 0x00000012ff12723e */ /* 0x000fe400024050ff */
[----:B------:R-:W-:Y:S05]  /*a990*/  F2FP.TF32.F32.PACK_B R19, R19 ;  /* 0x00000013ff13723e */ /* 0x000fea00024050ff */
        /* <DEDUP_REMOVED lines=18> */
.L_x_159:
[----:B------:R-:W-:Y:S05]  /*aac0*/  BSYNC.RECONVERGENT B0 ;  /* 0x0000000000007941 */ /* 0x000fea0003800200 */
.L_x_158:
[----:B------:R-:W-:Y:S01]  /*aad0*/  BAR.SYNC.DEFER_BLOCKING 0x1, 0x80 ;  /* 0x0042000000007b1d */ /* 0x000fe20000010000 */
[----:B------:R-:W-:Y:S01]  /*aae0*/  UISETP.NE.AND UP0, UPT, UR49, -0x8, UPT ;  /* 0xfffffff83100788c */ /* 0x000fe2000bf05270 */
[----:B------:R-:W-:Y:S08]  /*aaf0*/  IADD3 R31, PT, PT, R31, 0x1, RZ ;  /* 0x000000011f1f7810 */ /* 0x000ff00007ffe0ff */
[----:B------:R-:W-:Y:S05]  /*ab00*/  BRA.U !UP0, `(.L_x_160) ;  /* 0x0000000108287547 */ /* 0x000fea000b800000 */
[----:B------:R-:W-:Y:S01]  /*ab10*/  ISETP.NE.AND P0, PT, R80, RZ, PT ;  /* 0x000000ff5000720c */ /* 0x000fe20003f05270 */
[----:B------:R-:W-:Y:S01]  /*ab20*/  IMAD.U32 R2, RZ, RZ, UR51 ;  /* 0x00000033ff027e24 */ /* 0x000fe2000f8e00ff */
[----:B------:R-:W-:Y:S01]  /*ab30*/  UIADD3 UR51, UPT, UPT, UR51, 0x1, URZ ;  /* 0x0000000133337890 */ /* 0x000fe2000fffe0ff */
[----:B------:R-:W-:Y:S03]  /*ab40*/  IMAD.U32 R0, RZ, RZ, UR37 ;  /* 0x00000025ff007e24 */ /* 0x000fe6000f8e00ff */
[----:B------:R-:W-:Y:S04]  /*ab50*/  UISETP.NE.AND UP0, UPT, UR51, 0x4, UPT ;  /* 0x000000043300788c */ /* 0x000fe8000bf05270 */
[----:B------:R-:W-:Y:S03]  /*ab60*/  USEL UR51, UR51, URZ, UP0 ;  /* 0x000000ff33337287 */ /* 0x000fe60008000000 */
[----:B------:R-:W-:Y:S05]  /*ab70*/  @P0 LEA R2, R2, UR48, 0x3 ;  /* 0x0000003002020c11 */ /* 0x000fea000f8e18ff */
[----:B------:R-:W-:Y:S05]  /*ab80*/  @P0 VIADD R2, R2, 0x50 ;  /* 0x0000005002020836 */ /* 0x000fea0000000000 */
[----:B------:R-:W-:Y:S04]  /*ab90*/  @P0 PRMT R0, R0, 0x654, R2 ;  /* 0x0000065400000816 */ /* 0x000fe80000000002 */
[----:B------:R2:W-:Y:S03]  /*aba0*/  @P0 SYNCS.ARRIVE.TRANS64.RED.A1T0 RZ, [R0+URZ], RZ ;  /* 0x000000ff00ff09a7 */ /* 0x0005e600081004ff */
.L_x_160:
[----:B------:R-:W-:Y:S01]  /*abb0*/  ISETP.NE.AND P2, PT, R77, RZ, PT ;  /* 0x000000ff4d00720c */ /* 0x000fe20003f45270 */
[----:B------:R-:W-:Y:S01]  /*abc0*/  UIADD3 UR49, UPT, UPT, UR49, 0x8, URZ ;  /* 0x0000000831317890 */ /* 0x000fe2000fffe0ff */
[----:B------:R-:W-:Y:S01]  /*abd0*/  ISETP.NE.AND P0, PT, R79, 0x2, PT ;  /* 0x000000024f00780c */ /* 0x000fe20003f05270 */
[----:B-1----:R-:W-:Y:S01]  /*abe0*/  IMAD.IADD R14, R29, 0x1, R62 ;  /* 0x000000011d0e7824 */ /* 0x002fe200078e023e */
[----:B------:R-:W-:Y:S01]  /*abf0*/  ISETP.NE.AND P1, PT, R31, 0x4, PT ;  /* 0x000000041f00780c */ /* 0x000fe20003f25270 */
[----:B------:R-:W-:Y:S01]  /*ac00*/  IMAD.IADD R15, R30, 0x1, R63 ;  /* 0x000000011e0f7824 */ /* 0x000fe200078e023f */
[----:B------:R-:W-:Y:S02]  /*ac10*/  SEL R2, RZ, 0x1, P0 ;  /* 0x00000001ff027807 */ /* 0x000fe40000000000 */
[----:B--2---:R-:W-:Y:S02]  /*ac20*/  SEL R0, RZ, 0x1, P1 ;  /* 0x00000001ff007807 */ /* 0x004fe40000800000 */
[----:B------:R-:W-:Y:S02]  /*ac30*/  LOP3.LUT R72, R72, R2, RZ, 0x3c, !PT ;  /* 0x0000000248487212 */ /* 0x000fe400078e3cff */
[----:B------:R-:W-:Y:S02]  /*ac40*/  LOP3.LUT R73, R73, R0, RZ, 0x3c, !PT ;  /* 0x0000000049497212 */ /* 0x000fe400078e3cff */
[----:B------:R-:W-:Y:S02]  /*ac50*/  @P2 R2UR UR36, R71 ;  /* 0x00000000472422ca */ /* 0x000fe400000e0000 */
[----:B------:R-:W-:Y:S02]  /*ac60*/  SEL R79, R79, RZ, P0 ;  /* 0x000000ff4f4f7207 */ /* 0x000fe40000000000 */
[----:B------:R-:W-:Y:S01]  /*ac70*/  SEL R31, R31, RZ, P1 ;  /* 0x000000ff1f1f7207 */ /* 0x000fe20000800000 */
[----:B------:R-:W-:Y:S10]  /*ac80*/  @P2 BRA `(.L_x_161) ;  /* 0xffffffa400502947 */ /* 0x000ff4000383ffff */
[----:B------:R-:W-:-:S09]  /*ac90*/  UISETP.NE.AND UP0, UPT, UR50, URZ, UPT ;  /* 0x000000ff3200728c */ /* 0x000fd2000bf05270 */
[----:B------:R-:W-:Y:S05]  /*aca0*/  BRA.U !UP0, `(.L_x_162) ;  /* 0x0000000108487547 */ /* 0x000fea000b800000 */
[----:B------:R-:W1:Y:S02]  /*acb0*/  LDCU.64 UR4, c[0x0][0x890] ;  /* 0x00011200ff0477ac */ /* 0x000e640008000a00 */
[----:B-1----:R-:W-:-:S04]  /*acc0*/  UISETP.NE.U32.AND UP0, UPT, UR4, URZ, UPT ;  /* 0x000000ff0400728c */ /* 0x002fc8000bf05070 */
[----:B------:R-:W-:-:S09]  /*acd0*/  UISETP.NE.AND.EX UP0, UPT, UR5, URZ, UPT, UP0 ;  /* 0x000000ff0500728c */ /* 0x000fd2000bf05300 */
[----:B------:R-:W-:Y:S05]  /*ace0*/  BRA.U UP0, `(.L_x_163) ;  /* 0x00000001000c7547 */ /* 0x000fea000b800000 */
[----:B------:R-:W-:-:S13]  /*acf0*/  FSETP.NEU.AND P0, PT, R35, RZ, PT ;  /* 0x000000ff2300720b */ /* 0x000fda0003f0d000 */
[----:B------:R-:W-:Y:S05]  /*ad00*/  @!P0 EXIT ;  /* 0x000000000000894d */ /* 0x000fea0003800000 */
[----:B------:R-:W-:Y:S05]  /*ad10*/  BRA `(.L_x_162) ;  /* 0x00000000002c7947 */ /* 0x000fea0003800000 */
.L_x_163:
[----:B------:R-:W-:Y:S01]  /*ad20*/  ISETP.NE.AND P0, PT, R78, RZ, PT ;  /* 0x000000ff4e00720c */ /* 0x000fe20003f05270 */
[----:B------:R-:W-:-:S12]  /*ad30*/  BSSY.RECONVERGENT B0, `(.L_x_162) ;  /* 0x0000009000007945 */ /* 0x000fd80003800200 */
[----:B------:R-:W-:Y:S05]  /*ad40*/  @P0 BRA `(.L_x_164) ;  /* 0x0000000000140947 */ /* 0x000fea0003800000 */
[----:B------:R-:W1:Y:S02]  /*ad50*/  LDCU.64 UR4, c[0x0][0x888] ;  /* 0x00011100ff0477ac */ /* 0x000e640008000a00 */
[----:B-1----:R-:W-:-:S04]  /*ad60*/  ISETP.NE.U32.AND P0, PT, RZ, UR4, PT ;  /* 0x00000004ff007c0c */ /* 0x002fc8000bf05070 */
[----:B------:R-:W-:-:S13]  /*ad70*/  ISETP.NE.AND.EX P0, PT, RZ, UR5, PT, P0 ;  /* 0x00000005ff007c0c */ /* 0x000fda000bf05300 */
[----:B------:R-:W-:Y:S05]  /*ad80*/  @!P0 EXIT ;  /* 0x000000000000894d */ /* 0x000fea0003800000 */
[----:B------:R-:W-:Y:S05]  /*ad90*/  BRA `(.L_x_165) ;  /* 0x0000000000087947 */ /* 0x000fea0003800000 */
.L_x_164:
[----:B------:R-:W-:-:S13]  /*ada0*/  FSETP.NEU.AND P0, PT, R35, RZ, PT ;  /* 0x000000ff2300720b */ /* 0x000fda0003f0d000 */
[----:B------:R-:W-:Y:S05]  /*adb0*/  @!P0 EXIT ;  /* 0x000000000000894d */ /* 0x000fea0003800000 */
.L_x_165:
[----:B------:R-:W-:Y:S05]  /*adc0*/  BSYNC.RECONVERGENT B0 ;  /* 0x0000000000007941 */ /* 0x000fea0003800200 */
.L_x_162:
[----:B------:R-:W-:Y:S01]  /*add0*/  ULEA UR4, UR51, UR48, 0x3 ;  /* 0x0000003033047291 */ /* 0x000fe2000f8e18ff */
[----:B------:R-:W-:-:S04]  /*ade0*/  DEPBAR.LE SB0, 0x0 ;  /* 0x000080000000791a */ /* 0x000fc80000000000 */
[----:B------:R-:W-:-:S04]  /*adf0*/  UIADD3 UR4, UPT, UPT, UR4, 0x50, URZ ;  /* 0x0000005004047890 */ /* 0x000fc8000fffe0ff */
[----:B------:R-:W-:-:S09]  /*ae00*/  UPRMT UR4, UR37, 0x654, UR4 ;  /* 0x0000065425047896 */ /* 0x000fd20008000004 */
[----:B------:R-:W-:Y:S01]  /*ae10*/  SYNCS.ARRIVE.TRANS64.RED.A1T0 RZ, [UR4], RZ ;  /* 0x000000ffffff79a7 */ /* 0x000fe20008100404 */
[----:B------:R-:W-:Y:S05]  /*ae20*/  EXIT ;  /* 0x000000000000794d */ /* 0x000fea0003800000 */
.L_x_19:
[----:B--2---:R2:W1:Y:S02]  /*ae30*/  SYNCS.PHASECHK.TRANS64.TRYWAIT P0, [R2+URZ+0xf0], R3 ;  /* 0x0000f003020075a7 */ /* 0x00446400080011ff */
[----:B-1----:R-:W-:Y:S05]  /*ae40*/  @!P0 NANOSLEEP.SYNCS 0x989680 ;  /* 0x009896800000895d */ /* 0x002fea0003900000 */
[----:B------:R-:W1:Y:S02]  /*ae50*/  @!P0 SYNCS.PHASECHK.TRANS64 P0, [R2+URZ+0xf0], R3 ;  /* 0x0000f003020085a7 */ /* 0x000e6400080010ff */
[----:B-1----:R-:W-:Y:S05]  /*ae60*/  @!P0 BRA `(.L_x_19) ;  /* 0xfffffffc00f08947 */ /* 0x002fea000383ffff */
[----:B------:R-:W-:Y:S05]  /*ae70*/  BRA `(.L_x_166) ;  /* 0xffffff6400d07947 */ /* 0x000fea000383ffff */
.L_x_22:
[----:B-1----:R-:W-:-:S07]  /*ae80*/  MOV R2, UR33 ;  /* 0x0000002100027c02 */ /* 0x002fce0008000f00 */
.L_x_167:
[----:B-1----:R1:W2:Y:S02]  /*ae90*/  SYNCS.PHASECHK.TRANS64.TRYWAIT P0, [R2+URZ+0x18], R4 ;  /* 0x00001804020075a7 */ /* 0x0022a400080011ff */
[----:B--2---:R-:W-:Y:S05]  /*aea0*/  @!P0 NANOSLEEP.SYNCS 0x989680 ;  /* 0x009896800000895d */ /* 0x004fea0003900000 */
[----:B------:R-:W2:Y:S02]  /*aeb0*/  @!P0 SYNCS.PHASECHK.TRANS64 P0, [R2+URZ+0x18], R4 ;  /* 0x00001804020085a7 */ /* 0x000ea400080010ff */
[----:B--2---:R-:W-:Y:S05]  /*aec0*/  @!P0 BRA `(.L_x_167) ;  /* 0xfffffffc00f08947 */ /* 0x004fea000383ffff */
[----:B------:R-:W-:Y:S05]  /*aed0*/  BRA `(.L_x_21) ;  /* 0xffffff6800207947 */ /* 0x000fea000383ffff */
.L_x_28:
[----:B-1----:R-:W-:-:S07]  /*aee0*/  MOV R2, UR17 ;  /* 0x0000001100027c02 */ /* 0x002fce0008000f00 */
.L_x_168:
[----:B-1----:R1:W2:Y:S02]  /*aef0*/  SYNCS.PHASECHK.TRANS64.TRYWAIT P0, [R2+URZ+0x18], R4 ;  /* 0x00001804020075a7 */ /* 0x0022a400080011ff */
[----:B--2---:R-:W-:Y:S05]  /*af00*/  @!P0 NANOSLEEP.SYNCS 0x989680 ;  /* 0x009896800000895d */ /* 0x004fea0003900000 */
[----:B------:R-:W2:Y:S02]  /*af10*/  @!P0 SYNCS.PHASECHK.TRANS64 P0, [R2+URZ+0x18], R4 ;  /* 0x00001804020085a7 */ /* 0x000ea400080010ff */
[----:B--2---:R-:W-:Y:S05]  /*af20*/  @!P0 BRA `(.L_x_168) ;  /* 0xfffffffc00f08947 */ /* 0x004fea000383ffff */
[----:B------:R-:W-:Y:S05]  /*af30*/  BRA `(.L_x_27) ;  /* 0xffffff6800c87947 */ /* 0x000fea000383ffff */
.L_x_32:
[----:B-1----:R1:W2:Y:S02]  /*af40*/  SYNCS.PHASECHK.TRANS64.TRYWAIT P0, [R2+URZ+0x80], R3 ;  /* 0x00008003020075a7 */ /* 0x0022a400080011ff */
[----:B--2---:R-:W-:Y:S05]  /*af50*/  @!P0 NANOSLEEP.SYNCS 0x989680 ;  /* 0x009896800000895d */ /* 0x004fea0003900000 */
[----:B------:R-:W2:Y:S02]  /*af60*/  @!P0 SYNCS.PHASECHK.TRANS64 P0, [R2+URZ+0x80], R3 ;  /* 0x00008003020085a7 */ /* 0x000ea400080010ff */
[----:B--2---:R-:W-:Y:S05]  /*af70*/  @!P0 BRA `(.L_x_32) ;  /* 0xfffffffc00f08947 */ /* 0x004fea000383ffff */
[----:B------:R-:W-:Y:S05]  /*af80*/  BRA `(.L_x_169) ;  /* 0xffffff6c00587947 */ /* 0x000fea000383ffff */
.L_x_36:
[----:B----4-:R-:W-:-:S07]  /*af90*/  MOV R0, UR5 ;  /* 0x0000000500007c02 */ /* 0x010fce0008000f00 */
.L_x_170:
[----:B-1----:R1:W2:Y:S02]  /*afa0*/  SYNCS.PHASECHK.TRANS64.TRYWAIT P0, [R0+URZ], R2 ;  /* 0x00000002000075a7 */ /* 0x0022a400080011ff */
[----:B--2---:R-:W-:Y:S05]  /*afb0*/  @!P0 NANOSLEEP.SYNCS 0x989680 ;  /* 0x009896800000895d */ /* 0x004fea0003900000 */
[----:B------:R-:W2:Y:S02]  /*afc0*/  @!P0 SYNCS.PHASECHK.TRANS64 P0, [R0+URZ], R2 ;  /* 0x00000002000085a7 */ /* 0x000ea400080010ff */
[----:B--2---:R-:W-:Y:S05]  /*afd0*/  @!P0 BRA `(.L_x_170) ;  /* 0xfffffffc00f08947 */ /* 0x004fea000383ffff */
[----:B------:R-:W-:Y:S05]  /*afe0*/  BRA `(.L_x_171) ;  /* 0xffffff7000c87947 */ /* 0x000fea000383ffff */
.L_x_37:
[----:B----4-:R-:W-:-:S07]  /*aff0*/  MOV R0, UR5 ;  /* 0x0000000500007c02 */ /* 0x010fce0008000f00 */
.L_x_172:
[----:B-1----:R1:W2:Y:S02]  /*b000*/  SYNCS.PHASECHK.TRANS64.TRYWAIT P0, [R0+URZ], R2 ;  /* 0x00000002000075a7 */ /* 0x0022a400080011ff */
[----:B--2---:R-:W-:Y:S05]  /*b010*/  @!P0 NANOSLEEP.SYNCS 0x989680 ;  /* 0x009896800000895d */ /* 0x004fea0003900000 */
[----:B------:R-:W2:Y:S02]  /*b020*/  @!P0 SYNCS.PHASECHK.TRANS64 P0, [R0+URZ], R2 ;  /* 0x00000002000085a7 */ /* 0x000ea400080010ff */
[----:B--2---:R-:W-:Y:S05]  /*b030*/  @!P0 BRA `(.L_x_172) ;  /* 0xfffffffc00f08947 */ /* 0x004fea000383ffff */
[----:B------:R-:W-:Y:S05]  /*b040*/  BRA `(.L_x_173) ;  /* 0xffffff7000d47947 */ /* 0x000fea000383ffff */
.L_x_40:
[----:B-1----:R1:W2:Y:S02]  /*b050*/  SYNCS.PHASECHK.TRANS64.TRYWAIT P0, [R0+URZ+0xe0], R4 ;  /* 0x0000e004000075a7 */ /* 0x0022a400080011ff */
[----:B--2---:R-:W-:Y:S05]  /*b060*/  @!P0 NANOSLEEP.SYNCS 0x989680 ;  /* 0x009896800000895d */ /* 0x004fea0003900000 */
[----:B------:R-:W2:Y:S02]  /*b070*/  @!P0 SYNCS.PHASECHK.TRANS64 P0, [R0+URZ+0xe0], R4 ;  /* 0x0000e004000085a7 */ /* 0x000ea400080010ff */
[----:B--2---:R-:W-:Y:S05]  /*b080*/  @!P0 BRA `(.L_x_40) ;  /* 0xfffffffc00f08947 */ /* 0x004fea000383ffff */
[----:B------:R-:W-:Y:S05]  /*b090*/  BRA `(.L_x_174) ;  /* 0xffffff7400307947 */ /* 0x000fea000383ffff */
.L_x_41:
[----:B------:R-:W-:-:S07]  /*b0a0*/  MOV R0, UR5 ;  /* 0x0000000500007c02 */ /* 0x000fce0008000f00 */
.L_x_175:
[----:B-1----:R1:W2:Y:S02]  /*b0b0*/  SYNCS.PHASECHK.TRANS64.TRYWAIT P0, [R0+URZ+0x90], R5 ;  /* 0x00009005000075a7 */ /* 0x0022a400080011ff */
[----:B--2---:R-:W-:Y:S05]  /*b0c0*/  @!P0 NANOSLEEP.SYNCS 0x989680 ;  /* 0x009896800000895d */ /* 0x004fea0003900000 */
[----:B------:R-:W2:Y:S02]  /*b0d0*/  @!P0 SYNCS.PHASECHK.TRANS64 P0, [R0+URZ+0x90], R5 ;  /* 0x00009005000085a7 */ /* 0x000ea400080010ff */
[----:B--2---:R-:W-:Y:S05]  /*b0e0*/  @!P0 BRA `(.L_x_175) ;  /* 0xfffffffc00f08947 */ /* 0x004fea000383ffff */
[----:B------:R-:W-:Y:S05]  /*b0f0*/  BRA `(.L_x_176) ;  /* 0xffffff7400407947 */ /* 0x000fea000383ffff */
.L_x_42:
[----:B-1----:R1:W2:Y:S02]  /*b100*/  SYNCS.PHASECHK.TRANS64.TRYWAIT P1, [R0+URZ+0x80], R4 ;  /* 0x00008004000075a7 */ /* 0x0022a400080211ff */
[----:B--2---:R-:W-:Y:S05]  /*b110*/  @!P1 NANOSLEEP.SYNCS 0x989680 ;  /* 0x009896800000995d */ /* 0x004fea0003900000 */
[----:B------:R-:W2:Y:S02]  /*b120*/  @!P1 SYNCS.PHASECHK.TRANS64 P1, [R0+URZ+0x80], R4 ;  /* 0x00008004000095a7 */ /* 0x000ea400080210ff */
[----:B--2---:R-:W-:Y:S05]  /*b130*/  @!P1 BRA `(.L_x_42) ;  /* 0xfffffffc00f09947 */ /* 0x004fea000383ffff */
[----:B------:R-:W-:Y:S05]  /*b140*/  BRA `(.L_x_177) ;  /* 0xffffff7400707947 */ /* 0x000fea000383ffff */
.L_x_45:
[----:B------:R-:W-:-:S07]  /*b150*/  MOV R0, UR5 ;  /* 0x0000000500007c02 */ /* 0x000fce0008000f00 */
.L_x_178:
[----:B-1----:R1:W2:Y:S02]  /*b160*/  SYNCS.PHASECHK.TRANS64.TRYWAIT P0, [R0+URZ+0x90], R2 ;  /* 0x00009002000075a7 */ /* 0x0022a400080011ff */
[----:B--2---:R-:W-:Y:S05]  /*b170*/  @!P0 NANOSLEEP.SYNCS 0x989680 ;  /* 0x009896800000895d */ /* 0x004fea0003900000 */
[----:B------:R-:W2:Y:S02]  /*b180*/  @!P0 SYNCS.PHASECHK.TRANS64 P0, [R0+URZ+0x90], R2 ;  /* 0x00009002000085a7 */ /* 0x000ea400080010ff */
[----:B--2---:R-:W-:Y:S05]  /*b190*/  @!P0 BRA `(.L_x_178) ;  /* 0xfffffffc00f08947 */ /* 0x004fea000383ffff */
[----:B------:R-:W-:Y:S05]  /*b1a0*/  BRA `(.L_x_44) ;  /* 0xffffff7400c47947 */ /* 0x000fea000383ffff */
.L_x_52:
[----:B-1----:R1:W2:Y:S02]  /*b1b0*/  SYNCS.PHASECHK.TRANS64.TRYWAIT P1, [R0+URZ+0x80], R2 ;  /* 0x00008002000075a7 */ /* 0x0022a400080211ff */
[----:B--2---:R-:W-:Y:S05]  /*b1c0*/  @!P1 NANOSLEEP.SYNCS 0x989680 ;  /* 0x009896800000995d */ /* 0x004fea0003900000 */
[----:B------:R-:W2:Y:S02]  /*b1d0*/  @!P1 SYNCS.PHASECHK.TRANS64 P1, [R0+URZ+0x80], R2 ;  /* 0x00008002000095a7 */ /* 0x000ea400080210ff */
[----:B--2---:R-:W-:Y:S05]  /*b1e0*/  @!P1 BRA `(.L_x_52) ;  /* 0xfffffffc00f09947 */ /* 0x004fea000383ffff */
[----:B------:R-:W-:Y:S05]  /*b1f0*/  BRA `(.L_x_179) ;  /* 0xffffff7c00347947 */ /* 0x000fea000383ffff */
.L_x_53:
[----:B------:R-:W-:-:S07]  /*b200*/  MOV R2, UR7 ;  /* 0x0000000700027c02 */ /* 0x000fce0008000f00 */
.L_x_180:
[----:B-1----:R1:W2:Y:S02]  /*b210*/  SYNCS.PHASECHK.TRANS64.TRYWAIT P0, [R2+URZ+0xc0], R0 ;  /* 0x0000c000020075a7 */ /* 0x0022a400080011ff */
[----:B--2---:R-:W-:Y:S05]  /*b220*/  @!P0 NANOSLEEP.SYNCS 0x989680 ;  /* 0x009896800000895d */ /* 0x004fea0003900000 */
[----:B------:R-:W2:Y:S02]  /*b230*/  @!P0 SYNCS.PHASECHK.TRANS64 P0, [R2+URZ+0xc0], R0 ;  /* 0x0000c000020085a7 */ /* 0x000ea400080010ff */
[----:B--2---:R-:W-:Y:S05]  /*b240*/  @!P0 BRA `(.L_x_180) ;  /* 0xfffffffc00f08947 */ /* 0x004fea000383ffff */
[----:B------:R-:W-:Y:S05]  /*b250*/  BRA `(.L_x_181) ;  /* 0xffffff7c00847947 */ /* 0x000fea000383ffff */
.L_x_56:
[----:B------:R-:W-:Y:S07]  /*b260*/  MOV R0, UR6 ;  /* 0x0000000600007c02 */ /* 0x000fee0008000f00 */
.L_x_182:
[----:B-1----:R1:W2:Y:S02]  /*b270*/  SYNCS.PHASECHK.TRANS64.TRYWAIT P0, [R0+URZ], R2 ;  /* 0x00000002000075a7 */ /* 0x0022a400080011ff */
[----:B--2---:R-:W-:Y:S05]  /*b280*/  @!P0 NANOSLEEP.SYNCS 0x989680 ;  /* 0x009896800000895d */ /* 0x004fea0003900000 */
[----:B------:R-:W2:Y:S02]  /*b290*/  @!P0 SYNCS.PHASECHK.TRANS64 P0, [R0+URZ], R2 ;  /* 0x00000002000085a7 */ /* 0x000ea400080010ff */
[----:B--2---:R-:W-:Y:S05]  /*b2a0*/  @!P0 BRA `(.L_x_182) ;  /* 0xfffffffc00f08947 */ /* 0x004fea000383ffff */
[----:B------:R-:W-:Y:S05]  /*b2b0*/  BRA `(.L_x_55) ;  /* 0xffffff7c00a07947 */ /* 0x000fea000383ffff */
.L_x_59:
[----:B------:R-:W-:-:S07]  /*b2c0*/  MOV R0, UR6 ;  /* 0x0000000600007c02 */ /* 0x000fce0008000f00 */
.L_x_183:
[----:B--2---:R2:W4:Y:S02]  /*b2d0*/  SYNCS.PHASECHK.TRANS64.TRYWAIT P0, [R0+URZ], R2 ;  /* 0x00000002000075a7 */ /* 0x00452400080011ff */
[----:B----4-:R-:W-:Y:S05]  /*b2e0*/  @!P0 NANOSLEEP.SYNCS 0x989680 ;  /* 0x009896800000895d */ /* 0x010fea0003900000 */
[----:B------:R-:W4:Y:S02]  /*b2f0*/  @!P0 SYNCS.PHASECHK.TRANS64 P0, [R0+URZ], R2 ;  /* 0x00000002000085a7 */ /* 0x000f2400080010ff */
[----:B----4-:R-:W-:Y:S05]  /*b300*/  @!P0 BRA `(.L_x_183) ;  /* 0xfffffffc00f08947 */ /* 0x010fea000383ffff */
[----:B------:R-:W-:Y:S05]  /*b310*/  BRA `(.L_x_184) ;  /* 0xffffff80007c7947 */ /* 0x000fea000383ffff */
.L_x_60:
[----:B------:R-:W-:-:S07]  /*b320*/  MOV R0, UR6 ;  /* 0x0000000600007c02 */ /* 0x000fce0008000f00 */
.L_x_185:
[----:B-1----:R1:W2:Y:S02]  /*b330*/  SYNCS.PHASECHK.TRANS64.TRYWAIT P0, [R0+URZ], R3 ;  /* 0x00000003000075a7 */ /* 0x0022a400080011ff */
[----:B--2---:R-:W-:Y:S05]  /*b340*/  @!P0 NANOSLEEP.SYNCS 0x989680 ;  /* 0x009896800000895d */ /* 0x004fea0003900000 */
[----:B------:R-:W2:Y:S02]  /*b350*/  @!P0 SYNCS.PHASECHK.TRANS64 P0, [R0+URZ], R3 ;  /* 0x00000003000085a7 */ /* 0x000ea400080010ff */
[----:B--2---:R-:W-:Y:S05]  /*b360*/  @!P0 BRA `(.L_x_185) ;  /* 0xfffffffc00f08947 */ /* 0x004fea000383ffff */
[----:B------:R-:W-:Y:S05]  /*b370*/  BRA `(.L_x_186) ;  /* 0xffffff8000887947 */ /* 0x000fea000383ffff */
.L_x_61:
[----:B------:R-:W-:-:S07]  /*b380*/  MOV R0, UR6 ;  /* 0x0000000600007c02 */ /* 0x000fce0008000f00 */
.L_x_187:
[----:B-1----:R1:W2:Y:S02]  /*b390*/  SYNCS.PHASECHK.TRANS64.TRYWAIT P0, [R0+URZ], R3 ;  /* 0x00000003000075a7 */ /* 0x0022a400080011ff */
[----:B--2---:R-:W-:Y:S05]  /*b3a0*/  @!P0 NANOSLEEP.SYNCS 0x989680 ;  /* 0x009896800000895d */ /* 0x004fea0003900000 */
[----:B------:R-:W2:Y:S02]  /*b3b0*/  @!P0 SYNCS.PHASECHK.TRANS64 P0, [R0+URZ], R3 ;  /* 0x00000003000085a7 */ /* 0x000ea400080010ff */
[----:B--2---:R-:W-:Y:S05]  /*b3c0*/  @!P0 BRA `(.L_x_187) ;  /* 0xfffffffc00f08947 */ /* 0x004fea000383ffff */
[----:B------:R-:W-:Y:S05]  /*b3d0*/  BRA `(.L_x_188) ;  /* 0xffffff8000947947 */ /* 0x000fea000383ffff */
.L_x_62:
[----:B-1----:R-:W-:-:S07]  /*b3e0*/  MOV R0, UR7 ;  /* 0x0000000700007c02 */ /* 0x002fce0008000f00 */
.L_x_189:
[----:B-1----:R1:W2:Y:S02]  /*b3f0*/  SYNCS.PHASECHK.TRANS64.TRYWAIT P0, [R0+URZ], R2 ;  /* 0x00000002000075a7 */ /* 0x0022a400080011ff */
[----:B--2---:R-:W-:Y:S05]  /*b400*/  @!P0 NANOSLEEP.SYNCS 0x989680 ;  /* 0x009896800000895d */ /* 0x004fea0003900000 */
[----:B------:R-:W2:Y:S02]  /*b410*/  @!P0 SYNCS.PHASECHK.TRANS64 P0, [R0+URZ], R2 ;  /* 0x00000002000085a7 */ /* 0x000ea400080010ff */
[----:B--2---:R-:W-:Y:S05]  /*b420*/  @!P0 BRA `(.L_x_189) ;  /* 0xfffffffc00f08947 */ /* 0x004fea000383ffff */
[----:B------:R-:W-:Y:S05]  /*b430*/  BRA `(.L_x_190) ;  /* 0xffffff8000a07947 */ /* 0x000fea000383ffff */
.L_x_67:
[----:B--2---:R2:W3:Y:S02]  /*b440*/  SYNCS.PHASECHK.TRANS64.TRYWAIT P0, [R0+URZ+0x80], R2 ;  /* 0x00008002000075a7 */ /* 0x0044e400080011ff */
[----:B---3--:R-:W-:Y:S05]  /*b450*/  @!P0 NANOSLEEP.SYNCS 0x989680 ;  /* 0x009896800000895d */ /* 0x008fea0003900000 */
[----:B------:R-:W3:Y:S02]  /*b460*/  @!P0 SYNCS.PHASECHK.TRANS64 P0, [R0+URZ+0x80], R2 ;  /* 0x00008002000085a7 */ /* 0x000ee400080010ff */
[----:B---3--:R-:W-:Y:S05]  /*b470*/  @!P0 BRA `(.L_x_67) ;  /* 0xfffffffc00f08947 */ /* 0x008fea000383ffff */
[----:B------:R-:W-:Y:S05]  /*b480*/  BRA `(.L_x_191) ;  /* 0xffffff8400a07947 */ /* 0x000fea000383ffff */
.L_x_70:
[----:B------:R-:W-:Y:S07]  /*b490*/  MOV R0, UR7 ;  /* 0x0000000700007c02 */ /* 0x000fee0008000f00 */
.L_x_192:
[----:B--2---:R2:W3:Y:S02]  /*b4a0*/  SYNCS.PHASECHK.TRANS64.TRYWAIT P0, [R0+URZ+0x78], R2 ;  /* 0x00007802000075a7 */ /* 0x0044e400080011ff */
[----:B---3--:R-:W-:Y:S05]  /*b4b0*/  @!P0 NANOSLEEP.SYNCS 0x989680 ;  /* 0x009896800000895d */ /* 0x008fea0003900000 */
[----:B------:R-:W3:Y:S02]  /*b4c0*/  @!P0 SYNCS.PHASECHK.TRANS64 P0, [R0+URZ+0x78], R2 ;  /* 0x00007802000085a7 */ /* 0x000ee400080010ff */
[----:B---3--:R-:W-:Y:S05]  /*b4d0*/  @!P0 BRA `(.L_x_192) ;  /* 0xfffffffc00f08947 */ /* 0x008fea000383ffff */
[----:B------:R-:W-:Y:S05]  /*b4e0*/  BRA `(.L_x_69) ;  /* 0xffffff8800807947 */ /* 0x000fea000383ffff */
.L_x_73:
[----:B------:R-:W-:Y:S07]  /*b4f0*/  MOV R0, UR7 ;  /* 0x0000000700007c02 */ /* 0x000fee0008000f00 */
.L_x_193:
[----:B-1----:R1:W2:Y:S02]  /*b500*/  SYNCS.PHASECHK.TRANS64.TRYWAIT P0, [R0+URZ+0x50], R32 ;  /* 0x00005020000075a7 */ /* 0x0022a400080011ff */
[----:B--2---:R-:W-:Y:S05]  /*b510*/  @!P0 NANOSLEEP.SYNCS 0x989680 ;  /* 0x009896800000895d */ /* 0x004fea0003900000 */
[----:B------:R-:W2:Y:S02]  /*b520*/  @!P0 SYNCS.PHASECHK.TRANS64 P0, [R0+URZ+0x50], R32 ;  /* 0x00005020000085a7 */ /* 0x000ea400080010ff */
[----:B--2---:R-:W-:Y:S05]  /*b530*/  @!P0 BRA `(.L_x_193) ;  /* 0xfffffffc00f08947 */ /* 0x004fea000383ffff */
[----:B------:R-:W-:Y:S05]  /*b540*/  BRA `(.L_x_194) ;  /* 0xffffff8800fc7947 */ /* 0x000fea000383ffff */
.L_x_74:
[----:B------:R-:W-:Y:S07]  /*b550*/  MOV R0, UR7 ;  /* 0x0000000700007c02 */ /* 0x000fee0008000f00 */
.L_x_195:
[----:B-1----:R1:W2:Y:S02]  /*b560*/  SYNCS.PHASECHK.TRANS64.TRYWAIT P0, [R0+URZ+0x58], R32 ;  /* 0x00005820000075a7 */ /* 0x0022a400080011ff */
[----:B--2---:R-:W-:Y:S05]  /*b570*/  @!P0 NANOSLEEP.SYNCS 0x989680 ;  /* 0x009896800000895d */ /* 0x004fea0003900000 */
[----:B------:R-:W2:Y:S02]  /*b580*/  @!P0 SYNCS.PHASECHK.TRANS64 P0, [R0+URZ+0x58], R32 ;  /* 0x00005820000085a7 */ /* 0x000ea400080010ff */
[----:B--2---:R-:W-:Y:S05]  /*b590*/  @!P0 BRA `(.L_x_195) ;  /* 0xfffffffc00f08947 */ /* 0x004fea000383ffff */
[----:B------:R-:W-:Y:S05]  /*b5a0*/  BRA `(.L_x_196) ;  /* 0xffffff8c00387947 */ /* 0x000fea000383ffff */
.L_x_75:
[----:B------:R-:W-:Y:S07]  /*b5b0*/  MOV R0, UR7 ;  /* 0x0000000700007c02 */ /* 0x000fee0008000f00 */
.L_x_197:
[----:B-1----:R1:W2:Y:S02]  /*b5c0*/  SYNCS.PHASECHK.TRANS64.TRYWAIT P0, [R0+URZ+0x60], R32 ;  /* 0x00006020000075a7 */ /* 0x0022a400080011ff */
[----:B--2---:R-:W-:Y:S05]  /*b5d0*/  @!P0 NANOSLEEP.SYNCS 0x989680 ;  /* 0x009896800000895d */ /* 0x004fea0003900000 */
[----:B------:R-:W2:Y:S02]  /*b5e0*/  @!P0 SYNCS.PHASECHK.TRANS64 P0, [R0+URZ+0x60], R32 ;  /* 0x00006020000085a7 */ /* 0x000ea400080010ff */
[----:B--2---:R-:W-:Y:S05]  /*b5f0*/  @!P0 BRA `(.L_x_197) ;  /* 0xfffffffc00f08947 */ /* 0x004fea000383ffff */
[----:B------:R-:W-:Y:S05]  /*b600*/  BRA `(.L_x_198) ;  /* 0xffffff8c00787947 */ /* 0x000fea000383ffff */
.L_x_76:
[----:B------:R-:W-:Y:S07]  /*b610*/  MOV R0, UR7 ;  /* 0x0000000700007c02 */ /* 0x000fee0008000f00 */
.L_x_199:
[----:B-1----:R1:W2:Y:S02]  /*b620*/  SYNCS.PHASECHK.TRANS64.TRYWAIT P0, [R0+URZ+0x68], R32 ;  /* 0x00006820000075a7 */ /* 0x0022a400080011ff */
[----:B--2---:R-:W-:Y:S05]  /*b630*/  @!P0 NANOSLEEP.SYNCS 0x989680 ;  /* 0x009896800000895d */ /* 0x004fea0003900000 */
[----:B------:R-:W2:Y:S02]  /*b640*/  @!P0 SYNCS.PHASECHK.TRANS64 P0, [R0+URZ+0x68], R32 ;  /* 0x00006820000085a7 */ /* 0x000ea400080010ff */
[----:B--2---:R-:W-:Y:S05]  /*b650*/  @!P0 BRA `(.L_x_199) ;  /* 0xfffffffc00f08947 */ /* 0x004fea000383ffff */
[----:B------:R-:W-:Y:S05]  /*b660*/  BRA `(.L_x_200) ;  /* 0xffffff8c00bc7947 */ /* 0x000fea000383ffff */
.L_x_77:
[----:B------:R-:W-:Y:S07]  /*b670*/  MOV R0, UR7 ;  /* 0x0000000700007c02 */ /* 0x000fee0008000f00 */
.L_x_201:
[----:B-1----:R1:W2:Y:S02]  /*b680*/  SYNCS.PHASECHK.TRANS64.TRYWAIT P0, [R0+URZ+0x50], R14 ;  /* 0x0000500e000075a7 */ /* 0x0022a400080011ff */
[----:B--2---:R-:W-:Y:S05]  /*b690*/  @!P0 NANOSLEEP.SYNCS 0x989680 ;  /* 0x009896800000895d */ /* 0x004fea0003900000 */
[----:B------:R-:W2:Y:S02]  /*b6a0*/  @!P0 SYNCS.PHASECHK.TRANS64 P0, [R0+URZ+0x50], R14 ;  /* 0x0000500e000085a7 */ /* 0x000ea400080010ff */
[----:B--2---:R-:W-:Y:S05]  /*b6b0*/  @!P0 BRA `(.L_x_201) ;  /* 0xfffffffc00f08947 */ /* 0x004fea000383ffff */
[----:B------:R-:W-:Y:S05]  /*b6c0*/  BRA `(.L_x_202) ;  /* 0xffffff9000047947 */ /* 0x000fea000383ffff */
.L_x_78:
[----:B------:R-:W-:Y:S07]  /*b6d0*/  MOV R0, UR7 ;  /* 0x0000000700007c02 */ /* 0x000fee0008000f00 */
.L_x_203:
[----:B-1----:R1:W2:Y:S02]  /*b6e0*/  SYNCS.PHASECHK.TRANS64.TRYWAIT P0, [R0+URZ+0x58], R14 ;  /* 0x0000580e000075a7 */ /* 0x0022a400080011ff */
[----:B--2---:R-:W-:Y:S05]  /*b6f0*/  @!P0 NANOSLEEP.SYNCS 0x989680 ;  /* 0x009896800000895d */ /* 0x004fea0003900000 */
[----:B------:R-:W2:Y:S02]  /*b700*/  @!P0 SYNCS.PHASECHK.TRANS64 P0, [R0+URZ+0x58], R14 ;  /* 0x0000580e000085a7 */ /* 0x000ea400080010ff */
[----:B--2---:R-:W-:Y:S05]  /*b710*/  @!P0 BRA `(.L_x_203) ;  /* 0xfffffffc00f08947 */ /* 0x004fea000383ffff */
[----:B------:R-:W-:Y:S05]  /*b720*/  BRA `(.L_x_204) ;  /* 0xffffff9000487947 */ /* 0x000fea000383ffff */
.L_x_79:
[----:B------:R-:W-:Y:S07]  /*b730*/  MOV R0, UR7 ;  /* 0x0000000700007c02 */ /* 0x000fee0008000f00 */
.L_x_205:
[----:B-1----:R1:W2:Y:S02]  /*b740*/  SYNCS.PHASECHK.TRANS64.TRYWAIT P0, [R0+URZ+0x60], R14 ;  /* 0x0000600e000075a7 */ /* 0x0022a400080011ff */
[----:B--2---:R-:W-:Y:S05]  /*b750*/  @!P0 NANOSLEEP.SYNCS 0x989680 ;  /* 0x009896800000895d */ /* 0x004fea0003900000 */
[----:B------:R-:W2:Y:S02]  /*b760*/  @!P0 SYNCS.PHASECHK.TRANS64 P0, [R0+URZ+0x60], R14 ;  /* 0x0000600e000085a7 */ /* 0x000ea400080010ff */
[----:B--2---:R-:W-:Y:S05]  /*b770*/  @!P0 BRA `(.L_x_205) ;  /* 0xfffffffc00f08947 */ /* 0x004fea000383ffff */
[----:B------:R-:W-:Y:S05]  /*b780*/  BRA `(.L_x_206) ;  /* 0xffffff90008c7947 */ /* 0x000fea000383ffff */
.L_x_80:
[----:B------:R-:W-:Y:S07]  /*b790*/  MOV R0, UR7 ;  /* 0x0000000700007c02 */ /* 0x000fee0008000f00 */
.L_x_207:
[----:B-1----:R1:W2:Y:S02]  /*b7a0*/  SYNCS.PHASECHK.TRANS64.TRYWAIT P0, [R0+URZ+0x68], R14 ;  /* 0x0000680e000075a7 */ /* 0x0022a400080011ff */
[----:B--2---:R-:W-:Y:S05]  /*b7b0*/  @!P0 NANOSLEEP.SYNCS 0x989680 ;  /* 0x009896800000895d */ /* 0x004fea0003900000 */
[----:B------:R-:W2:Y:S02]  /*b7c0*/  @!P0 SYNCS.PHASECHK.TRANS64 P0, [R0+URZ+0x68], R14 ;  /* 0x0000680e000085a7 */ /* 0x000ea400080010ff */
[----:B--2---:R-:W-:Y:S05]  /*b7d0*/  @!P0 BRA `(.L_x_207) ;  /* 0xfffffffc00f08947 */ /* 0x004fea000383ffff */
[----:B------:R-:W-:Y:S05]  /*b7e0*/  BRA `(.L_x_208) ;  /* 0xffffff9400107947 */ /* 0x000fea000383ffff */
.L_x_82:
[----:B------:R-:W-:-:S07]  /*b7f0*/  MOV R0, UR7 ;  /* 0x0000000700007c02 */ /* 0x000fce0008000f00 */
.L_x_209:
[----:B-1----:R1:W3:Y:S02]  /*b800*/  SYNCS.PHASECHK.TRANS64.TRYWAIT P0, [R0+URZ+0x50], R32 ;  /* 0x00005020000075a7 */ /* 0x0022e400080011ff */
[----:B---3--:R-:W-:Y:S05]  /*b810*/  @!P0 NANOSLEEP.SYNCS 0x989680 ;  /* 0x009896800000895d */ /* 0x008fea0003900000 */
[----:B------:R-:W3:Y:S02]  /*b820*/  @!P0 SYNCS.PHASECHK.TRANS64 P0, [R0+URZ+0x50], R32 ;  /* 0x00005020000085a7 */ /* 0x000ee400080010ff */
[----:B---3--:R-:W-:Y:S05]  /*b830*/  @!P0 BRA `(.L_x_209) ;  /* 0xfffffffc00f08947 */ /* 0x008fea000383ffff */
[----:B------:R-:W-:Y:S05]  /*b840*/  BRA `(.L_x_210) ;  /* 0xffffff9400787947 */ /* 0x000fea000383ffff */
.L_x_83:
[----:B-1----:R-:W-:-:S07]  /*b850*/  MOV R0, UR7 ;  /* 0x0000000700007c02 */ /* 0x002fce0008000f00 */
.L_x_211:
[----:B-1----:R1:W3:Y:S02]  /*b860*/  SYNCS.PHASECHK.TRANS64.TRYWAIT P0, [R0+URZ+0x58], R32 ;  /* 0x00005820000075a7 */ /* 0x0022e400080011ff */
[----:B---3--:R-:W-:Y:S05]  /*b870*/  @!P0 NANOSLEEP.SYNCS 0x989680 ;  /* 0x009896800000895d */ /* 0x008fea0003900000 */
[----:B------:R-:W3:Y:S02]  /*b880*/  @!P0 SYNCS.PHASECHK.TRANS64 P0, [R0+URZ+0x58], R32 ;  /* 0x00005820000085a7 */ /* 0x000ee400080010ff */
[----:B---3--:R-:W-:Y:S05]  /*b890*/  @!P0 BRA `(.L_x_211) ;  /* 0xfffffffc00f08947 */ /* 0x008fea000383ffff */
[----:B------:R-:W-:Y:S05]  /*b8a0*/  BRA `(.L_x_212) ;  /* 0xffffff9400687947 */ /* 0x000fea000383ffff */
.L_x_84:
[----:B------:R-:W-:-:S07]  /*b8b0*/  MOV R2, UR7 ;  /* 0x0000000700027c02 */ /* 0x000fce0008000f00 */
.L_x_213:
[----:B-1----:R1:W3:Y:S02]  /*b8c0*/  SYNCS.PHASECHK.TRANS64.TRYWAIT P0, [R2+URZ+0x60], R32 ;  /* 0x00006020020075a7 */ /* 0x0022e400080011ff */
[----:B---3--:R-:W-:Y:S05]  /*b8d0*/  @!P0 NANOSLEEP.SYNCS 0x989680 ;  /* 0x009896800000895d */ /* 0x008fea0003900000 */
[----:B------:R-:W3:Y:S02]  /*b8e0*/  @!P0 SYNCS.PHASECHK.TRANS64 P0, [R2+URZ+0x60], R32 ;  /* 0x00006020020085a7 */ /* 0x000ee400080010ff */
[----:B---3--:R-:W-:Y:S05]  /*b8f0*/  @!P0 BRA `(.L_x_213) ;  /* 0xfffffffc00f08947 */ /* 0x008fea000383ffff */
[----:B------:R-:W-:Y:S05]  /*b900*/  BRA `(.L_x_214) ;  /* 0xffffff94005c7947 */ /* 0x000fea000383ffff */
.L_x_86:
[----:B--2---:R2:W4:Y:S02]  /*b910*/  SYNCS.PHASECHK.TRANS64.TRYWAIT P0, [R0+URZ+0x80], R2 ;  /* 0x00008002000075a7 */ /* 0x00452400080011ff */
[----:B----4-:R-:W-:Y:S05]  /*b920*/  @!P0 NANOSLEEP.SYNCS 0x989680 ;  /* 0x009896800000895d */ /* 0x010fea0003900000 */
[----:B------:R-:W4:Y:S02]  /*b930*/  @!P0 SYNCS.PHASECHK.TRANS64 P0, [R0+URZ+0x80], R2 ;  /* 0x00008002000085a7 */ /* 0x000f2400080010ff */
[----:B----4-:R-:W-:Y:S05]  /*b940*/  @!P0 BRA `(.L_x_86) ;  /* 0xfffffffc00f08947 */ /* 0x010fea000383ffff */
[----:B------:R-:W-:Y:S05]  /*b950*/  BRA `(.L_x_215) ;  /* 0xffffff9800307947 */ /* 0x000fea000383ffff */
.L_x_97:
[----:B-1----:R-:W-:Y:S04]  /*b960*/  MOV R0, UR48 ;  /* 0x0000003000007c02 */ /* 0x002fe80008000f00 */
[----:B------:R1:W3:Y:S03]  /*b970*/  SYNCS.PHASECHK.TRANS64.TRYWAIT P1, [R0+URZ+0x30], R3 ;  /* 0x00003003000075a7 */ /* 0x0002e600080211ff */
[----:B---3--:R-:W-:Y:S05]  /*b980*/  @!P1 NANOSLEEP.SYNCS 0x989680 ;  /* 0x009896800000995d */ /* 0x008fea0003900000 */
[----:B------:R-:W3:Y:S02]  /*b990*/  @!P1 SYNCS.PHASECHK.TRANS64 P1, [R0+URZ+0x30], R3 ;  /* 0x00003003000095a7 */ /* 0x000ee400080210ff */
[----:B---3--:R-:W-:Y:S05]  /*b9a0*/  @!P1 BRA `(.L_x_97) ;  /* 0xfffffffc00ec9947 */ /* 0x008fea000383ffff */
[----:B------:R-:W-:Y:S05]  /*b9b0*/  BRA `(.L_x_96) ;  /* 0xffffffa400647947 */ /* 0x000fea000383ffff */
.L_x_99:
[----:B-1----:R1:W2:Y:S02]  /*b9c0*/  SYNCS.PHASECHK.TRANS64.TRYWAIT P0, [R83+URZ+0xa0], R2 ;  /* 0x0000a002530075a7 */ /* 0x0022a400080011ff */
[----:B--2---:R-:W-:Y:S05]  /*b9d0*/  @!P0 NANOSLEEP.SYNCS 0x989680 ;  /* 0x009896800000895d */ /* 0x004fea0003900000 */
[----:B------:R-:W2:Y:S02]  /*b9e0*/  @!P0 SYNCS.PHASECHK.TRANS64 P0, [R83+URZ+0xa0], R2 ;  /* 0x0000a002530085a7 */ /* 0x000ea400080010ff */
[----:B--2---:R-:W-:Y:S05]  /*b9f0*/  @!P0 BRA `(.L_x_99) ;  /* 0xfffffffc00f08947 */ /* 0x004fea000383ffff */
[----:B------:R-:W-:Y:S05]  /*ba00*/  BRA `(.L_x_98) ;  /* 0xffffffa400907947 */ /* 0x000fea000383ffff */
.L_x_108:
[----:B-1----:R1:W2:Y:S02]  /*ba10*/  SYNCS.PHASECHK.TRANS64.TRYWAIT P0, [R2+URZ+0x30], R0 ;  /* 0x00003000020075a7 */ /* 0x0022a400080011ff */
[----:B--2---:R-:W-:Y:S05]  /*ba20*/  @!P0 NANOSLEEP.SYNCS 0x989680 ;  /* 0x009896800000895d */ /* 0x004fea0003900000 */
[----:B------:R-:W2:Y:S02]  /*ba30*/  @!P0 SYNCS.PHASECHK.TRANS64 P0, [R2+URZ+0x30], R0 ;  /* 0x00003000020085a7 */ /* 0x000ea400080010ff */
[----:B--2---:R-:W-:Y:S05]  /*ba40*/  @!P0 BRA `(.L_x_108) ;  /* 0xfffffffc00f08947 */ /* 0x004fea000383ffff */
[----:B------:R-:W-:Y:S05]  /*ba50*/  BRA `(.L_x_107) ;  /* 0xffffffac00b47947 */ /* 0x000fea000383ffff */
.L_x_116:
[----:B-1----:R1:W2:Y:S02]  /*ba60*/  SYNCS.PHASECHK.TRANS64.TRYWAIT P0, [R0+URZ+0x30], R5 ;  /* 0x00003005000075a7 */ /* 0x0022a400080011ff */
[----:B--2---:R-:W-:Y:S05]  /*ba70*/  @!P0 NANOSLEEP.SYNCS 0x989680 ;  /* 0x009896800000895d */ /* 0x004fea0003900000 */
[----:B------:R-:W2:Y:S02]  /*ba80*/  @!P0 SYNCS.PHASECHK.TRANS64 P0, [R0+URZ+0x30], R5 ;  /* 0x00003005000085a7 */ /* 0x000ea400080010ff */
[----:B--2---:R-:W-:Y:S05]  /*ba90*/  @!P0 BRA `(.L_x_116) ;  /* 0xfffffffc00f08947 */ /* 0x004fea000383ffff */
[----:B------:R-:W-:Y:S05]  /*baa0*/  BRA `(.L_x_115) ;  /* 0xffffffb400f87947 */ /* 0x000fea000383ffff */
.L_x_124:
[----:B-1----:R1:W2:Y:S02]  /*bab0*/  SYNCS.PHASECHK.TRANS64.TRYWAIT P0, [R0+URZ+0x30], R5 ;  /* 0x00003005000075a7 */ /* 0x0022a400080011ff */
[----:B--2---:R-:W-:Y:S05]  /*bac0*/  @!P0 NANOSLEEP.SYNCS 0x989680 ;  /* 0x009896800000895d */ /* 0x004fea0003900000 */
[----:B------:R-:W2:Y:S02]  /*bad0*/  @!P0 SYNCS.PHASECHK.TRANS64 P0, [R0+URZ+0x30], R5 ;  /* 0x00003005000085a7 */ /* 0x000ea400080010ff */
[----:B--2---:R-:W-:Y:S05]  /*bae0*/  @!P0 BRA `(.L_x_124) ;  /* 0xfffffffc00f08947 */ /* 0x004fea000383ffff */
[----:B------:R-:W-:Y:S05]  /*baf0*/  BRA `(.L_x_123) ;  /* 0xffffffc000407947 */ /* 0x000fea000383ffff */
.L_x_132:
[----:B-1----:R1:W2:Y:S02]  /*bb00*/  SYNCS.PHASECHK.TRANS64.TRYWAIT P0, [R0+URZ+0x30], R5 ;  /* 0x00003005000075a7 */ /* 0x0022a400080011ff */
[----:B--2---:R-:W-:Y:S05]  /*bb10*/  @!P0 NANOSLEEP.SYNCS 0x989680 ;  /* 0x009896800000895d */ /* 0x004fea0003900000 */
[----:B------:R-:W2:Y:S02]  /*bb20*/  @!P0 SYNCS.PHASECHK.TRANS64 P0, [R0+URZ+0x30], R5 ;  /* 0x00003005000085a7 */ /* 0x000ea400080010ff */
[----:B--2---:R-:W-:Y:S05]  /*bb30*/  @!P0 BRA `(.L_x_132) ;  /* 0xfffffffc00f08947 */ /* 0x004fea000383ffff */
[----:B------:R-:W-:Y:S05]  /*bb40*/  BRA `(.L_x_131) ;  /* 0xffffffc800947947 */ /* 0x000fea000383ffff */
.L_x_140:
[----:B-1----:R1:W2:Y:S02]  /*bb50*/  SYNCS.PHASECHK.TRANS64.TRYWAIT P0, [R0+URZ+0x30], R5 ;  /* 0x00003005000075a7 */ /* 0x0022a400080011ff */
[----:B--2---:R-:W-:Y:S05]  /*bb60*/  @!P0 NANOSLEEP.SYNCS 0x989680 ;  /* 0x009896800000895d */ /* 0x004fea0003900000 */
[----:B------:R-:W2:Y:S02]  /*bb70*/  @!P0 SYNCS.PHASECHK.TRANS64 P0, [R0+URZ+0x30], R5 ;  /* 0x00003005000085a7 */ /* 0x000ea400080010ff */
[----:B--2---:R-:W-:Y:S05]  /*bb80*/  @!P0 BRA `(.L_x_140) ;  /* 0xfffffffc00f08947 */ /* 0x004fea000383ffff */
[----:B------:R-:W-:Y:S05]  /*bb90*/  BRA `(.L_x_139) ;  /* 0xffffffd000f87947 */ /* 0x000fea000383ffff */
.L_x_148:
[----:B-1----:R1:W2:Y:S02]  /*bba0*/  SYNCS.PHASECHK.TRANS64.TRYWAIT P0, [R0+URZ+0x30], R5 ;  /* 0x00003005000075a7 */ /* 0x0022a400080011ff */
[----:B--2---:R-:W-:Y:S05]  /*bbb0*/  @!P0 NANOSLEEP.SYNCS 0x989680 ;  /* 0x009896800000895d */ /* 0x004fea0003900000 */
[----:B------:R-:W2:Y:S02]  /*bbc0*/  @!P0 SYNCS.PHASECHK.TRANS64 P0, [R0+URZ+0x30], R5 ;  /* 0x00003005000085a7 */ /* 0x000ea400080010ff */
[----:B--2---:R-:W-:Y:S05]  /*bbd0*/  @!P0 BRA `(.L_x_148) ;  /* 0xfffffffc00f08947 */ /* 0x004fea000383ffff */
[----:B------:R-:W-:Y:S05]  /*bbe0*/  BRA `(.L_x_147) ;  /* 0xffffffdc00507947 */ /* 0x000fea000383ffff */
.L_x_156:
[----:B--2---:R2:W3:Y:S02]  /*bbf0*/  SYNCS.PHASECHK.TRANS64.TRYWAIT P0, [R0+URZ+0x30], R91 ;  /* 0x0000305b000075a7 */ /* 0x0044e400080011ff */
[----:B---3--:R-:W-:Y:S05]  /*bc00*/  @!P0 NANOSLEEP.SYNCS 0x989680 ;  /* 0x009896800000895d */ /* 0x008fea0003900000 */
[----:B------:R-:W3:Y:S02]  /*bc10*/  @!P0 SYNCS.PHASECHK.TRANS64 P0, [R0+URZ+0x30], R91 ;  /* 0x0000305b000085a7 */ /* 0x000ee400080010ff */
[----:B---3--:R-:W-:Y:S05]  /*bc20*/  @!P0 BRA `(.L_x_156) ;  /* 0xfffffffc00f08947 */ /* 0x008fea000383ffff */
[----:B------:R-:W-:Y:S05]  /*bc30*/  BRA `(.L_x_155) ;  /* 0xffffffe400a87947 */ /* 0x000fea000383ffff */
        .weak           $__internal_0_$__cuda_sm10x_tcgen05_guardrail_trap_col_being_dealloced_not_returned_by_alloc
        .type           $__internal_0_$__cuda_sm10x_tcgen05_guardrail_trap_col_being_dealloced_not_returned_by_alloc,@function
        .size           $__internal_0_$__cuda_sm10x_tcgen05_guardrail_trap_col_being_dealloced_not_returned_by_alloc,($__internal_1_$__cuda_sm10x_tcgen05_guardrail_trap_phase_invalid_during_alloc - $__internal_0_$__cuda_sm10x_tcgen05_guardrail_trap_col_being_dealloced_not_returned_by_alloc)
$__internal_0_$__cuda_sm10x_tcgen05_guardrail_trap_col_being_dealloced_not_returned_by_alloc:
[----:B------:R-:W-:Y:S05]  /*bc40*/  BPT.TRAP 0x1 ;  /* 0x000000040000795c */ /* 0x000fea0000300000 */
[----:B------:R-:W-:-:S04]  /*bc50*/  HFMA2 R3, -RZ, RZ, 0, 0 ;  /* 0x00000000ff037431 */ /* 0x000fc800000001ff */
[----:B------:R-:W-:Y:S05]  /*bc60*/  RET.REL.NODEC R2 `(_ZN7cutlass13device_kernelINS_4gemm6kernel13GemmUniversalIN4cute5tupleIJiiiiEEENS1_10collective13CollectiveMmaINS1_35MainloopSm100TmaUmmaWarpSpecializedILi3ELi2ELi4ENS5_IJNS4_1CILi1EEESB_SB_EEEEENS5_IJNSA_ILi64EEENSA_ILi256EEENSA_ILi32EEEEEENS_10tfloat32_tENS5_IJlSB_lEEESI_SJ_NS4_8TiledMMAINS4_8MMA_AtomIJNS4_17SM100_MMA_TF32_SSISI_SI_fLi64ELi256ELNS4_4UMMA5MajorE0ELSO_0ELNSN_7ScaleInE0ELSP_0EEEEEENS4_6LayoutISC_NS5_IJNSA_ILi0EEEST_ST_EEEEENS5_IJNS4_10UnderscoreESW_SW_EEEEENS4_13SM90_TMA_LOADENS4_14ComposedLayoutINS4_7SwizzleILi3ELi4ELi3EEENS4_18smem_ptr_flag_bitsILi32EEENSS_INS5_IJNSA_ILi8EEESG_EEENS5_IJSG_SB_EEEEEEEvNS4_8identityESZ_S19_vS1A_EENS_8epilogue10collective18CollectiveEpilogueINS1C_23Sm100TmaWarpSpecializedILi4ELi2ELi16ELb1ELb0EEEJSH_NS5_IJNSS_ISE_SB_EENSS_ISG_SB_EEEEESI_SJ_SI_SJ_NS1C_6fusion15FusionCallbacksIS1G_NS1K_17LinearCombinationISI_fSI_fLNS_15FloatRoundStyleE2EEESH_S1J_JEEENS4_5SM1004TMEM4LOAD26SM100_TMEM_LOAD_16dp128b8xESZ_S19_NS4_17SM75_U32x4_LDSM_NENS4_14SM90_TMA_STOREES19_NS4_17SM90_U32x4_STSM_NENS4_39AutoVectorizingCopyWithAssumedAlignmentILi128EEEEEEvvEEEEvNT_6ParamsE) ;  /* 0xffffff4002e47950 */ /* 0x000fea0003c3ffff */
        .weak           $__internal_1_$__cuda_sm10x_tcgen05_guardrail_trap_phase_invalid_during_alloc
        .type           $__internal_1_$__cuda_sm10x_tcgen05_guardrail_trap_phase_invalid_during_alloc,@function
        .size           $__internal_1_$__cuda_sm10x_tcgen05_guardrail_trap_phase_invalid_during_alloc,($__internal_2_$__cuda_sm10x_tcgen05_guardrail_trap_unallocated_columns_being_dealloced - $__internal_1_$__cuda_sm10x_tcgen05_guardrail_trap_phase_invalid_during_alloc)
$__internal_1_$__cuda_sm10x_tcgen05_guardrail_trap_phase_invalid_during_alloc:
[----:B------:R-:W-:Y:S05]  /*bc70*/  BPT.TRAP 0x1 ;  /* 0x000000040000795c */ /* 0x000fea0000300000 */
[----:B------:R-:W-:-:S04]  /*bc80*/  MOV R3, 0x0 ;  /* 0x0000000000037802 */ /* 0x000fc80000000f00 */
[----:B------:R-:W-:Y:S05]  /*bc90*/  RET.REL.NODEC R2 `(_ZN7cutlass13device_kernelINS_4gemm6kernel13GemmUniversalIN4cute5tupleIJiiiiEEENS1_10collective13CollectiveMmaINS1_35MainloopSm100TmaUmmaWarpSpecializedILi3ELi2ELi4ENS5_IJNS4_1CILi1EEESB_SB_EEEEENS5_IJNSA_ILi64EEENSA_ILi256EEENSA_ILi32EEEEEENS_10tfloat32_tENS5_IJlSB_lEEESI_SJ_NS4_8TiledMMAINS4_8MMA_AtomIJNS4_17SM100_MMA_TF32_SSISI_SI_fLi64ELi256ELNS4_4UMMA5MajorE0ELSO_0ELNSN_7ScaleInE0ELSP_0EEEEEENS4_6LayoutISC_NS5_IJNSA_ILi0EEEST_ST_EEEEENS5_IJNS4_10UnderscoreESW_SW_EEEEENS4_13SM90_TMA_LOADENS4_14ComposedLayoutINS4_7SwizzleILi3ELi4ELi3EEENS4_18smem_ptr_flag_bitsILi32EEENSS_INS5_IJNSA_ILi8EEESG_EEENS5_IJSG_SB_EEEEEEEvNS4_8identityESZ_S19_vS1A_EENS_8epilogue10collective18CollectiveEpilogueINS1C_23Sm100TmaWarpSpecializedILi4ELi2ELi16ELb1ELb0EEEJSH_NS5_IJNSS_ISE_SB_EENSS_ISG_SB_EEEEESI_SJ_SI_SJ_NS1C_6fusion15FusionCallbacksIS1G_NS1K_17LinearCombinationISI_fSI_fLNS_15FloatRoundStyleE2EEESH_S1J_JEEENS4_5SM1004TMEM4LOAD26SM100_TMEM_LOAD_16dp128b8xESZ_S19_NS4_17SM75_U32x4_LDSM_NENS4_14SM90_TMA_STOREES19_NS4_17SM90_U32x4_STSM_NENS4_39AutoVectorizingCopyWithAssumedAlignmentILi128EEEEEEvvEEEEvNT_6ParamsE) ;  /* 0xffffff4002d87950 */ /* 0x000fea0003c3ffff */
        .weak           $__internal_2_$__cuda_sm10x_tcgen05_guardrail_trap_unallocated_columns_being_dealloced
        .type           $__internal_2_$__cuda_sm10x_tcgen05_guardrail_trap_unallocated_columns_being_dealloced,@function
        .size           $__internal_2_$__cuda_sm10x_tcgen05_guardrail_trap_unallocated_columns_being_dealloced,(.L_x_217 - $__internal_2_$__cuda_sm10x_tcgen05_guardrail_trap_unallocated_columns_being_dealloced)
$__internal_2_$__cuda_sm10x_tcgen05_guardrail_trap_unallocated_columns_being_dealloced:
[----:B------:R-:W-:Y:S05]  /*bca0*/  BPT.TRAP 0x1 ;  /* 0x000000040000795c */ /* 0x000fea0000300000 */
[----:B------:R-:W-:-:S04]  /*bcb0*/  HFMA2 R3, -RZ, RZ, 0, 0 ;  /* 0x00000000ff037431 */ /* 0x000fc800000001ff */
[----:B------:R-:W-:Y:S05]  /*bcc0*/  RET.REL.NODEC R2 `(_ZN7cutlass13device_kernelINS_4gemm6kernel13GemmUniversalIN4cute5tupleIJiiiiEEENS1_10collective13CollectiveMmaINS1_35MainloopSm100TmaUmmaWarpSpecializedILi3ELi2ELi4ENS5_IJNS4_1CILi1EEESB_SB_EEEEENS5_IJNSA_ILi64EEENSA_ILi256EEENSA_ILi32EEEEEENS_10tfloat32_tENS5_IJlSB_lEEESI_SJ_NS4_8TiledMMAINS4_8MMA_AtomIJNS4_17SM100_MMA_TF32_SSISI_SI_fLi64ELi256ELNS4_4UMMA5MajorE0ELSO_0ELNSN_7ScaleInE0ELSP_0EEEEEENS4_6LayoutISC_NS5_IJNSA_ILi0EEEST_ST_EEEEENS5_IJNS4_10UnderscoreESW_SW_EEEEENS4_13SM90_TMA_LOADENS4_14ComposedLayoutINS4_7SwizzleILi3ELi4ELi3EEENS4_18smem_ptr_flag_bitsILi32EEENSS_INS5_IJNSA_ILi8EEESG_EEENS5_IJSG_SB_EEEEEEEvNS4_8identityESZ_S19_vS1A_EENS_8epilogue10collective18CollectiveEpilogueINS1C_23Sm100TmaWarpSpecializedILi4ELi2ELi16ELb1ELb0EEEJSH_NS5_IJNSS_ISE_SB_EENSS_ISG_SB_EEEEESI_SJ_SI_SJ_NS1C_6fusion15FusionCallbacksIS1G_NS1K_17LinearCombinationISI_fSI_fLNS_15FloatRoundStyleE2EEESH_S1J_JEEENS4_5SM1004TMEM4LOAD26SM100_TMEM_LOAD_16dp128b8xESZ_S19_NS4_17SM75_U32x4_LDSM_NENS4_14SM90_TMA_STOREES19_NS4_17SM90_U32x4_STSM_NENS4_39AutoVectorizingCopyWithAssumedAlignmentILi128EEEEEEvvEEEEvNT_6ParamsE) ;  /* 0xffffff4002cc7950 */ /* 0x000fea0003c3ffff */
.L_x_216:
[----:B------:R-:W-:-:S00]  /*bcd0*/  BRA `(.L_x_216) ;  /* 0xfffffffc00fc7947 */ /* 0x000fc0000383ffff */
[----:B------:R-:W-:-:S00]  /*bce0*/  NOP ;  /* 0x0000000000007918 */ /* 0x000fc00000000000 */
        /* <DEDUP_REMOVED lines=9> */
.L_x_217:


//--------------------- .nv.global.init           --------------------------
	.section	.nv.global.init,"aw",@progbits
.nv.global.init:
	.type		$str$27,@object
	.size		$str$27,($str$28 - $str$27)
$str$27:
        /*0000*/ 	.byte	0x28, 0x61, 0x64, 0x64, 0x72, 0x65, 0x73, 0x73, 0x20, 0x26, 0x20, 0x6d, 0x61, 0x73, 0x6b, 0x29
        /*0010*/ 	.byte	0x20, 0x3d, 0x3d, 0x20, 0x30, 0x00
	.type		$str$28,@object
	.size		$str$28,($str$26 - $str$28)
$str$28:
        /*0016*/ 	.byte	0x2f, 0x74, 0x6d, 0x70, 0x2f, 0x63, 0x75, 0x74, 0x6c, 0x61, 0x73, 0x73, 0x5f, 0x73, 0x77, 0x65
        /*0026*/ 	.byte	0x65, 0x70, 0x5f, 0x73, 0x72, 0x63, 0x2f, 0x69, 0x6e, 0x63, 0x6c, 0x75, 0x64, 0x65, 0x2f, 0x63
        /*0036*/ 	.byte	0x75, 0x74, 0x65, 0x2f, 0x70, 0x6f, 0x69, 0x6e, 0x74, 0x65, 0x72, 0x5f, 0x66, 0x6c, 0x61, 0x67
        /*0046*/ 	.byte	0x67, 0x65, 0x64, 0x2e, 0x68, 0x70, 0x70, 0x00
	.type		$str$26,@object
	.size		$str$26,($str$25 - $str$26)
$str$26:
        /*004e*/ 	.byte	0x2f, 0x74, 0x6d, 0x70, 0x2f, 0x63, 0x75, 0x74, 0x6c, 0x61, 0x73, 0x73, 0x5f, 0x73, 0x77, 0x65
        /*005e*/ 	.byte	0x65, 0x70, 0x5f, 0x73, 0x72, 0x63, 0x2f, 0x69, 0x6e, 0x63, 0x6c, 0x75, 0x64, 0x65, 0x2f, 0x63
        /*006e*/ 	.byte	0x75, 0x74, 0x65, 0x2f, 0x61, 0x74, 0x6f, 0x6d, 0x2f, 0x63, 0x6f, 0x70, 0x79, 0x5f, 0x74, 0x72
        /*007e*/ 	.byte	0x61, 0x69, 0x74, 0x73, 0x5f, 0x73, 0x6d, 0x31, 0x30, 0x30, 0x2e, 0x68, 0x70, 0x70, 0x00
	.type		$str$25,@object
	.size		$str$25,(__unnamed_1 - $str$25)
$str$25:
        /*008d*/ 	.byte	0x28, 0x28, 0x75, 0x69, 0x6e, 0x74, 0x33, 0x32, 0x5f, 0x74, 0x28, 0x74, 0x68, 0x72, 0x65, 0x61
        /*009d*/ 	.byte	0x64, 0x49, 0x64, 0x78, 0x2e, 0x78, 0x29, 0x20, 0x2f, 0x20, 0x33, 0x32, 0x29, 0x20, 0x25, 0x20
        /*00ad*/ 	.byte	0x34, 0x29, 0x20, 0x3d, 0x3d, 0x20, 0x28, 0x28, 0x28, 0x74, 0x6d, 0x65, 0x6d, 0x5f, 0x61, 0x64
        /*00bd*/ 	.byte	0x64, 0x72, 0x20, 0x3e, 0x3e, 0x20, 0x31, 0x36, 0x29, 0x20, 0x2f, 0x20, 0x33, 0x32, 0x29, 0x20
        /*00cd*/ 	.byte	0x25, 0x20, 0x34, 0x29, 0x00
	.type		__unnamed_1,@object
	.size		__unnamed_1,(__unnamed_2 - __unnamed_1)
__unnamed_1:
        /*00d2*/ 	.byte	0x61, 0x75, 0x74, 0x6f, 0x20, 0x63, 0x75, 0x74, 0x65, 0x3a, 0x3a, 0x61, 0x73, 0x5f, 0x70, 0x6f
        /* <DEDUP_REMOVED lines=24> */
        /*0262*/ 	.byte	0x30, 0x34, 0x38, 0x3e, 0x3e, 0x3e, 0x3e, 0x5d, 0x00
	.type		__unnamed_2,@object
	.size		__unnamed_2,(.L_2 - __unnamed_2)
__unnamed_2:
        /* <DEDUP_REMOVED lines=45> */
        /*053b*/ 	.byte	0x3e, 0x3e, 0x3e, 0x5d, 0x00
.L_2:


//--------------------- .nv.shared._ZN7cutlass13device_kernelINS_4gemm6kernel13GemmUniversalIN4cute5tupleIJiiiiEEENS1_10collective13CollectiveMmaINS1_35MainloopSm100TmaUmmaWarpSpecializedILi3ELi2ELi4ENS5_IJNS4_1CILi1EEESB_SB_EEEEENS5_IJNSA_ILi64EEENSA_ILi256EEENSA_ILi32EEEEEENS_10tfloat32_tENS5_IJlSB_lEEESI_SJ_NS4_8TiledMMAINS4_8MMA_AtomIJNS4_17SM100_MMA_TF32_SSISI_SI_fLi64ELi256ELNS4_4UMMA5MajorE0ELSO_0ELNSN_7ScaleInE0ELSP_0EEEEEENS4_6LayoutISC_NS5_IJNSA_ILi0EEEST_ST_EEEEENS5_IJNS4_10UnderscoreESW_SW_EEEEENS4_13SM90_TMA_LOADENS4_14ComposedLayoutINS4_7SwizzleILi3ELi4ELi3EEENS4_18smem_ptr_flag_bitsILi32EEENSS_INS5_IJNSA_ILi8EEESG_EEENS5_IJSG_SB_EEEEEEEvNS4_8identityESZ_S19_vS1A_EENS_8epilogue10collective18CollectiveEpilogueINS1C_23Sm100TmaWarpSpecializedILi4ELi2ELi16ELb1ELb0EEEJSH_NS5_IJNSS_ISE_SB_EENSS_ISG_SB_EEEEESI_SJ_SI_SJ_NS1C_6fusion15FusionCallbacksIS1G_NS1K_17LinearCombinationISI_fSI_fLNS_15FloatRoundStyleE2EEESH_S1J_JEEENS4_5SM1004TMEM4LOAD26SM100_TMEM_LOAD_16dp128b8xESZ_S19_NS4_17SM75_U32x4_LDSM_NENS4_14SM90_TMA_STOREES19_NS4_17SM90_U32x4_STSM_NENS4_39AutoVectorizingCopyWithAssumedAlignmentILi128EEEEEEvvEEEEvNT_6ParamsE --------------------------
	.section	.nv.shared._ZN7cutlass13device_kernelINS_4gemm6kernel13GemmUniversalIN4cute5tupleIJiiiiEEENS1_10collective13CollectiveMmaINS1_35MainloopSm100TmaUmmaWarpSpecializedILi3ELi2ELi4ENS5_IJNS4_1CILi1EEESB_SB_EEEEENS5_IJNSA_ILi64EEENSA_ILi256EEENSA_ILi32EEEEEENS_10tfloat32_tENS5_IJlSB_lEEESI_SJ_NS4_8TiledMMAINS4_8MMA_AtomIJNS4_17SM100_MMA_TF32_SSISI_SI_fLi64ELi256ELNS4_4UMMA5MajorE0ELSO_0ELNSN_7ScaleInE0ELSP_0EEEEEENS4_6LayoutISC_NS5_IJNSA_ILi0EEEST_ST_EEEEENS5_IJNS4_10UnderscoreESW_SW_EEEEENS4_13SM90_TMA_LOADENS4_14ComposedLayoutINS4_7SwizzleILi3ELi4ELi3EEENS4_18smem_ptr_flag_bitsILi32EEENSS_INS5_IJNSA_ILi8EEESG_EEENS5_IJSG_SB_EEEEEEEvNS4_8identityESZ_S19_vS1A_EENS_8epilogue10collective18CollectiveEpilogueINS1C_23Sm100TmaWarpSpecializedILi4ELi2ELi16ELb1ELb0EEEJSH_NS5_IJNSS_ISE_SB_EENSS_ISG_SB_EEEEESI_SJ_SI_SJ_NS1C_6fusion15FusionCallbacksIS1G_NS1K_17LinearCombinationISI_fSI_fLNS_15FloatRoundStyleE2EEESH_S1J_JEEENS4_5SM1004TMEM4LOAD26SM100_TMEM_LOAD_16dp128b8xESZ_S19_NS4_17SM75_U32x4_LDSM_NENS4_14SM90_TMA_STOREES19_NS4_17SM90_U32x4_STSM_NENS4_39AutoVectorizingCopyWithAssumedAlignmentILi128EEEEEEvvEEEEvNT_6ParamsE,"aw",@nobits
	.sectionflags	@""
	.align	16
	.zero		1024


//--------------------- .nv.shared.reserved.0     --------------------------
	.section	.nv.shared.reserved.0,"aw",@nobits
	.weak		__nv_reservedSMEM_offset_0_alias
	.size		__nv_reservedSMEM_offset_0_alias, 0, 64
	.other		__nv_reservedSMEM_offset_0_alias,@"STO_CUDA_RESERVED_SHARED STV_DEFAULT"
__nv_reservedSMEM_offset_0_alias:
	.zero		0
.nv.shared.reserved.0:
	.zero		64
	.weak		__nv_reservedSMEM_tcgen05_partition
	.type		__nv_reservedSMEM_tcgen05_partition,@object
	.size		__nv_reservedSMEM_tcgen05_partition,(.L_0 - __nv_reservedSMEM_tcgen05_partition)
__nv_reservedSMEM_tcgen05_partition:
	.zero		32
.L_0:


//--------------------- .nv.global                --------------------------
	.section	.nv.global,"aw",@nobits
.nv.global:
	.type		_ZN40_INTERNAL_c64ffb50_4_k_cu_ac51c6ce_291544cute1_E,@object
	.size		_ZN40_INTERNAL_c64ffb50_4_k_cu_ac51c6ce_291544cute1_E,(_ZN40_INTERNAL_c64ffb50_4_k_cu_ac51c6ce_291544cuda3std3__45__cpo6cbeginE - _ZN40_INTERNAL_c64ffb50_4_k_cu_ac51c6ce_291544cute1_E)
_ZN40_INTERNAL_c64ffb50_4_k_cu_ac51c6ce_291544cute1_E:
	.zero		1
	.type		_ZN40_INTERNAL_c64ffb50_4_k_cu_ac51c6ce_291544cuda3std3__45__cpo6cbeginE,@object
	.size		_ZN40_INTERNAL_c64ffb50_4_k_cu_ac51c6ce_291544cuda3std3__45__cpo6cbeginE,(_ZN40_INTERNAL_c64ffb50_4_k_cu_ac51c6ce_291544cuda3std3__48in_placeE - _ZN40_INTERNAL_c64ffb50_4_k_cu_ac51c6ce_291544cuda3std3__45__cpo6cbeginE)
_ZN40_INTERNAL_c64ffb50_4_k_cu_ac51c6ce_291544cuda3std3__45__cpo6cbeginE:
	.zero		1
	.type		_ZN40_INTERNAL_c64ffb50_4_k_cu_ac51c6ce_291544cuda3std3__48in_placeE,@object
	.size		_ZN40_INTERNAL_c64ffb50_4_k_cu_ac51c6ce_291544cuda3std3__48in_placeE,(_ZN40_INTERNAL_c64ffb50_4_k_cu_ac51c6ce_291544cuda3std6ranges3__45__cpo9iter_moveE - _ZN40_INTERNAL_c64ffb50_4_k_cu_ac51c6ce_291544cuda3std3__48in_placeE)
_ZN40_INTERNAL_c64ffb50_4_k_cu_ac51c6ce_291544cuda3std3__48in_placeE:
	.zero		1
	.type		_ZN40_INTERNAL_c64ffb50_4_k_cu_ac51c6ce_291544cuda3std6ranges3__45__cpo9iter_moveE,@object
	.size		_ZN40_INTERNAL_c64ffb50_4_k_cu_ac51c6ce_291544cuda3std6ranges3__45__cpo9iter_moveE,(_ZN40_INTERNAL_c64ffb50_4_k_cu_ac51c6ce_291544cuda3std3__45__cpo5beginE - _ZN40_INTERNAL_c64ffb50_4_k_cu_ac51c6ce_291544cuda3std6ranges3__45__cpo9iter_moveE)
_ZN40_INTERNAL_c64ffb50_4_k_cu_ac51c6ce_291544cuda3std6ranges3__45__cpo9iter_moveE:
	.zero		1
	.type		_ZN40_INTERNAL_c64ffb50_4_k_cu_ac51c6ce_291544cuda3std3__45__cpo5beginE,@object
	.size		_ZN40_INTERNAL_c64ffb50_4_k_cu_ac51c6ce_291544cuda3std3__45__cpo5beginE,(_ZN40_INTERNAL_c64ffb50_4_k_cu_ac51c6ce_291544cuda3std3__442_GLOBAL__N__c64ffb50_4_k_cu_ac51c6ce_291546ignoreE - _ZN40_INTERNAL_c64ffb50_4_k_cu_ac51c6ce_291544cuda3std3__45__cpo5beginE)
_ZN40_INTERNAL_c64ffb50_4_k_cu_ac51c6ce_291544cuda3std3__45__cpo5beginE:
	.zero		1
	.type		_ZN40_INTERNAL_c64ffb50_4_k_cu_ac51c6ce_291544cuda3std3__442_GLOBAL__N__c64ffb50_4_k_cu_ac51c6ce_291546ignoreE,@object
	.size		_ZN40_INTERNAL_c64ffb50_4_k_cu_ac51c6ce_291544cuda3std3__442_GLOBAL__N__c64ffb50_4_k_cu_ac51c6ce_291546ignoreE,(_ZN40_INTERNAL_c64ffb50_4_k_cu_ac51c6ce_291544cute7productE - _ZN40_INTERNAL_c64ffb50_4_k_cu_ac51c6ce_291544cuda3std3__442_GLOBAL__N__c64ffb50_4_k_cu_ac51c6ce_291546ignoreE)
_ZN40_INTERNAL_c64ffb50_4_k_cu_ac51c6ce_291544cuda3std3__442_GLOBAL__N__c64ffb50_4_k_cu_ac51c6ce_291546ignoreE:
	.zero		1
	.type		_ZN40_INTERNAL_c64ffb50_4_k_cu_ac51c6ce_291544cute7productE,@object
	.size		_ZN40_INTERNAL_c64ffb50_4_k_cu_ac51c6ce_291544cute7productE,(_ZN40_INTERNAL_c64ffb50_4_k_cu_ac51c6ce_291544cuda3std3__45__cpo3endE - _ZN40_INTERNAL_c64ffb50_4_k_cu_ac51c6ce_291544cute7productE)
_ZN40_INTERNAL_c64ffb50_4_k_cu_ac51c6ce_291544cute7productE:
	.zero		1
	.type		_ZN40_INTERNAL_c64ffb50_4_k_cu_ac51c6ce_291544cuda3std3__45__cpo3endE,@object
	.size		_ZN40_INTERNAL_c64ffb50_4_k_cu_ac51c6ce_291544cuda3std3__45__cpo3endE,(_ZN40_INTERNAL_c64ffb50_4_k_cu_ac51c6ce_291544cuda3std3__419piecewise_constructE - _ZN40_INTERNAL_c64ffb50_4_k_cu_ac51c6ce_291544cuda3std3__45__cpo3endE)
_ZN40_INTERNAL_c64ffb50_4_k_cu_ac51c6ce_291544cuda3std3__45__cpo3endE:
	.zero		1
	.type		_ZN40_INTERNAL_c64ffb50_4_k_cu_ac51c6ce_291544cuda3std3__419piecewise_constructE,@object
	.size		_ZN40_INTERNAL_c64ffb50_4_k_cu_ac51c6ce_291544cuda3std3__419piecewise_constructE,(_ZN40_INTERNAL_c64ffb50_4_k_cu_ac51c6ce_291544cuda3std3__45__cpo4cendE - _ZN40_INTERNAL_c64ffb50_4_k_cu_ac51c6ce_291544cuda3std3__419piecewise_constructE)
_ZN40_INTERNAL_c64ffb50_4_k_cu_ac51c6ce_291544cuda3std3__419piecewise_constructE:
	.zero		1
	.type		_ZN40_INTERNAL_c64ffb50_4_k_cu_ac51c6ce_291544cuda3std3__45__cpo4cendE,@object
	.size		_ZN40_INTERNAL_c64ffb50_4_k_cu_ac51c6ce_291544cuda3std3__45__cpo4cendE,(_ZN40_INTERNAL_c64ffb50_4_k_cu_ac51c6ce_291544cuda3std6ranges3__45__cpo4swapE - _ZN40_INTERNAL_c64ffb50_4_k_cu_ac51c6ce_291544cuda3std3__45__cpo4cendE)
_ZN40_INTERNAL_c64ffb50_4_k_cu_ac51c6ce_291544cuda3std3__45__cpo4cendE:
	.zero		1
	.type		_ZN40_INTERNAL_c64ffb50_4_k_cu_ac51c6ce_291544cuda3std6ranges3__45__cpo4swapE,@object
	.size		_ZN40_INTERNAL_c64ffb50_4_k_cu_ac51c6ce_291544cuda3std6ranges3__45__cpo4swapE,(.L_10 - _ZN40_INTERNAL_c64ffb50_4_k_cu_ac51c6ce_291544cuda3std6ranges3__45__cpo4swapE)
_ZN40_INTERNAL_c64ffb50_4_k_cu_ac51c6ce_291544cuda3std6ranges3__45__cpo4swapE:
	.zero		1
.L_10:


//--------------------- .nv.constant0._ZN7cutlass13device_kernelINS_4gemm6kernel13GemmUniversalIN4cute5tupleIJiiiiEEENS1_10collective13CollectiveMmaINS1_35MainloopSm100TmaUmmaWarpSpecializedILi3ELi2ELi4ENS5_IJNS4_1CILi1EEESB_SB_EEEEENS5_IJNSA_ILi64EEENSA_ILi256EEENSA_ILi32EEEEEENS_10tfloat32_tENS5_IJlSB_lEEESI_SJ_NS4_8TiledMMAINS4_8MMA_AtomIJNS4_17SM100_MMA_TF32_SSISI_SI_fLi64ELi256ELNS4_4UMMA5MajorE0ELSO_0ELNSN_7ScaleInE0ELSP_0EEEEEENS4_6LayoutISC_NS5_IJNSA_ILi0EEEST_ST_EEEEENS5_IJNS4_10UnderscoreESW_SW_EEEEENS4_13SM90_TMA_LOADENS4_14ComposedLayoutINS4_7SwizzleILi3ELi4ELi3EEENS4_18smem_ptr_flag_bitsILi32EEENSS_INS5_IJNSA_ILi8EEESG_EEENS5_IJSG_SB_EEEEEEEvNS4_8identityESZ_S19_vS1A_EENS_8epilogue10collective18CollectiveEpilogueINS1C_23Sm100TmaWarpSpecializedILi4ELi2ELi16ELb1ELb0EEEJSH_NS5_IJNSS_ISE_SB_EENSS_ISG_SB_EEEEESI_SJ_SI_SJ_NS1C_6fusion15FusionCallbacksIS1G_NS1K_17LinearCombinationISI_fSI_fLNS_15FloatRoundStyleE2EEESH_S1J_JEEENS4_5SM1004TMEM4LOAD26SM100_TMEM_LOAD_16dp128b8xESZ_S19_NS4_17SM75_U32x4_LDSM_NENS4_14SM90_TMA_STOREES19_NS4_17SM90_U32x4_STSM_NENS4_39AutoVectorizingCopyWithAssumedAlignmentILi128EEEEEEvvEEEEvNT_6ParamsE --------------------------
	.section	.nv.constant0._ZN7cutlass13device_kernelINS_4gemm6kernel13GemmUniversalIN4cute5tupleIJiiiiEEENS1_10collective13CollectiveMmaINS1_35MainloopSm100TmaUmmaWarpSpecializedILi3ELi2ELi4ENS5_IJNS4_1CILi1EEESB_SB_EEEEENS5_IJNSA_ILi64EEENSA_ILi256EEENSA_ILi32EEEEEENS_10tfloat32_tENS5_IJlSB_lEEESI_SJ_NS4_8TiledMMAINS4_8MMA_AtomIJNS4_17SM100_MMA_TF32_SSISI_SI_fLi64ELi256ELNS4_4UMMA5MajorE0ELSO_0ELNSN_7ScaleInE0ELSP_0EEEEEENS4_6LayoutISC_NS5_IJNSA_ILi0EEEST_ST_EEEEENS5_IJNS4_10UnderscoreESW_SW_EEEEENS4_13SM90_TMA_LOADENS4_14ComposedLayoutINS4_7SwizzleILi3ELi4ELi3EEENS4_18smem_ptr_flag_bitsILi32EEENSS_INS5_IJNSA_ILi8EEESG_EEENS5_IJSG_SB_EEEEEEEvNS4_8identityESZ_S19_vS1A_EENS_8epilogue10collective18CollectiveEpilogueINS1C_23Sm100TmaWarpSpecializedILi4ELi2ELi16ELb1ELb0EEEJSH_NS5_IJNSS_ISE_SB_EENSS_ISG_SB_EEEEESI_SJ_SI_SJ_NS1C_6fusion15FusionCallbacksIS1G_NS1K_17LinearCombinationISI_fSI_fLNS_15FloatRoundStyleE2EEESH_S1J_JEEENS4_5SM1004TMEM4LOAD26SM100_TMEM_LOAD_16dp128b8xESZ_S19_NS4_17SM75_U32x4_LDSM_NENS4_14SM90_TMA_STOREES19_NS4_17SM90_U32x4_STSM_NENS4_39AutoVectorizingCopyWithAssumedAlignmentILi128EEEEEEvvEEEEvNT_6ParamsE,"a",@progbits
	.sectionflags	@""
	.align	4
.nv.constant0._ZN7cutlass13device_kernelINS_4gemm6kernel13GemmUniversalIN4cute5tupleIJiiiiEEENS1_10collective13CollectiveMmaINS1_35MainloopSm100TmaUmmaWarpSpecializedILi3ELi2ELi4ENS5_IJNS4_1CILi1EEESB_SB_EEEEENS5_IJNSA_ILi64EEENSA_ILi256EEENSA_ILi32EEEEEENS_10tfloat32_tENS5_IJlSB_lEEESI_SJ_NS4_8TiledMMAINS4_8MMA_AtomIJNS4_17SM100_MMA_TF32_SSISI_SI_fLi64ELi256ELNS4_4UMMA5MajorE0ELSO_0ELNSN_7ScaleInE0ELSP_0EEEEEENS4_6LayoutISC_NS5_IJNSA_ILi0EEEST_ST_EEEEENS5_IJNS4_10UnderscoreESW_SW_EEEEENS4_13SM90_TMA_LOADENS4_14ComposedLayoutINS4_7SwizzleILi3ELi4ELi3EEENS4_18smem_ptr_flag_bitsILi32EEENSS_INS5_IJNSA_ILi8EEESG_EEENS5_IJSG_SB_EEEEEEEvNS4_8identityESZ_S19_vS1A_EENS_8epilogue10collective18CollectiveEpilogueINS1C_23Sm100TmaWarpSpecializedILi4ELi2ELi16ELb1ELb0EEEJSH_NS5_IJNSS_ISE_SB_EENSS_ISG_SB_EEEEESI_SJ_SI_SJ_NS1C_6fusion15FusionCallbacksIS1G_NS1K_17LinearCombinationISI_fSI_fLNS_15FloatRoundStyleE2EEESH_S1J_JEEENS4_5SM1004TMEM4LOAD26SM100_TMEM_LOAD_16dp128b8xESZ_S19_NS4_17SM75_U32x4_LDSM_NENS4_14SM90_TMA_STOREES19_NS4_17SM90_U32x4_STSM_NENS4_39AutoVectorizingCopyWithAssumedAlignmentILi128EEEEEEvvEEEEvNT_6ParamsE:
	.zero		2944


//--------------------- SYMBOLS --------------------------

	.type		.nv.reservedSmem.offset0,@object
	.size		.nv.reservedSmem.offset0,0x4
	.type		.nv.reservedSmem.cap,@object
	.size		.nv.reservedSmem.cap,0x4
	.type		__assertfail,@function
